//
// Generated by NVIDIA NVVM Compiler
//
// Compiler Build ID: CL-36424714
// Cuda compilation tools, release 13.0, V13.0.88
// Based on NVVM 20.0.0
//

.version 9.0
.target sm_100
.address_size 64

	// .globl	_ZN22matmul_improved_reduce12reduce_basicEiiiPKfPf
.extern .shared .align 16 .b8 _ZN22matmul_improved_reduce10shared_memE[];
.extern .shared .align 16 .b8 _ZN13matmul_tensor10shared_memE[];

.visible .entry _ZN22matmul_improved_reduce12reduce_basicEiiiPKfPf(
	.param .u32 _ZN22matmul_improved_reduce12reduce_basicEiiiPKfPf_param_0,
	.param .u32 _ZN22matmul_improved_reduce12reduce_basicEiiiPKfPf_param_1,
	.param .u32 _ZN22matmul_improved_reduce12reduce_basicEiiiPKfPf_param_2,
	.param .u64 .ptr .align 1 _ZN22matmul_improved_reduce12reduce_basicEiiiPKfPf_param_3,
	.param .u64 .ptr .align 1 _ZN22matmul_improved_reduce12reduce_basicEiiiPKfPf_param_4
)
{
	.reg .pred 	%p<11>;
	.reg .b32 	%r<111>;
	.reg .b32 	%f<83>;
	.reg .b64 	%rd<125>;

	ld.param.u32 	%r67, [_ZN22matmul_improved_reduce12reduce_basicEiiiPKfPf_param_0];
	ld.param.u32 	%r68, [_ZN22matmul_improved_reduce12reduce_basicEiiiPKfPf_param_1];
	ld.param.u32 	%r69, [_ZN22matmul_improved_reduce12reduce_basicEiiiPKfPf_param_2];
	ld.param.u64 	%rd4, [_ZN22matmul_improved_reduce12reduce_basicEiiiPKfPf_param_3];
	cvta.to.global.u64 	%rd1, %rd4;
	mov.u32 	%r70, %ctaid.x;
	mov.u32 	%r71, %ntid.x;
	mov.u32 	%r72, %tid.x;
	mad.lo.s32 	%r1, %r70, %r71, %r72;
	mul.lo.s32 	%r2, %r68, %r67;
	setp.ge.s32 	%p1, %r1, %r2;
	@%p1 bra 	$L__BB0_15;
	cvt.s64.s32 	%rd2, %r1;
	setp.lt.s32 	%p2, %r69, 1;
	mov.f32 	%f82, 0f00000000;
	@%p2 bra 	$L__BB0_14;
	and.b32  	%r3, %r69, 15;
	setp.lt.u32 	%p3, %r69, 16;
	mov.f32 	%f82, 0f00000000;
	mov.b32 	%r107, 0;
	@%p3 bra 	$L__BB0_5;
	and.b32  	%r107, %r69, 2147483632;
	neg.s32 	%r105, %r107;
	shl.b32 	%r103, %r2, 1;
	mul.lo.s32 	%r102, %r2, 3;
	shl.b32 	%r101, %r2, 2;
	mul.lo.s32 	%r100, %r2, 5;
	mul.lo.s32 	%r99, %r2, 6;
	mul.lo.s32 	%r98, %r2, 7;
	shl.b32 	%r97, %r2, 3;
	mul.lo.s32 	%r96, %r2, 9;
	mul.lo.s32 	%r95, %r2, 10;
	mul.lo.s32 	%r94, %r2, 11;
	mul.lo.s32 	%r93, %r2, 12;
	mul.lo.s32 	%r92, %r2, 13;
	mul.lo.s32 	%r91, %r2, 14;
	mul.lo.s32 	%r90, %r2, 15;
	mov.f32 	%f82, 0f00000000;
	mov.b32 	%r89, 0;
	mov.u32 	%r104, %r2;
$L__BB0_4:
	.pragma "nounroll";
	cvt.s64.s32 	%rd5, %r89;
	add.s64 	%rd6, %rd5, %rd2;
	shl.b64 	%rd7, %rd6, 2;
	add.s64 	%rd8, %rd1, %rd7;
	ld.global.f32 	%f18, [%rd8];
	add.f32 	%f19, %f82, %f18;
	cvt.s64.s32 	%rd9, %r104;
	add.s64 	%rd10, %rd9, %rd2;
	shl.b64 	%rd11, %rd10, 2;
	add.s64 	%rd12, %rd1, %rd11;
	ld.global.f32 	%f20, [%rd12];
	add.f32 	%f21, %f19, %f20;
	cvt.s64.s32 	%rd13, %r103;
	add.s64 	%rd14, %rd13, %rd2;
	shl.b64 	%rd15, %rd14, 2;
	add.s64 	%rd16, %rd1, %rd15;
	ld.global.f32 	%f22, [%rd16];
	add.f32 	%f23, %f21, %f22;
	cvt.s64.s32 	%rd17, %r102;
	add.s64 	%rd18, %rd17, %rd2;
	shl.b64 	%rd19, %rd18, 2;
	add.s64 	%rd20, %rd1, %rd19;
	ld.global.f32 	%f24, [%rd20];
	add.f32 	%f25, %f23, %f24;
	cvt.s64.s32 	%rd21, %r101;
	add.s64 	%rd22, %rd21, %rd2;
	shl.b64 	%rd23, %rd22, 2;
	add.s64 	%rd24, %rd1, %rd23;
	ld.global.f32 	%f26, [%rd24];
	add.f32 	%f27, %f25, %f26;
	cvt.s64.s32 	%rd25, %r100;
	add.s64 	%rd26, %rd25, %rd2;
	shl.b64 	%rd27, %rd26, 2;
	add.s64 	%rd28, %rd1, %rd27;
	ld.global.f32 	%f28, [%rd28];
	add.f32 	%f29, %f27, %f28;
	cvt.s64.s32 	%rd29, %r99;
	add.s64 	%rd30, %rd29, %rd2;
	shl.b64 	%rd31, %rd30, 2;
	add.s64 	%rd32, %rd1, %rd31;
	ld.global.f32 	%f30, [%rd32];
	add.f32 	%f31, %f29, %f30;
	cvt.s64.s32 	%rd33, %r98;
	add.s64 	%rd34, %rd33, %rd2;
	shl.b64 	%rd35, %rd34, 2;
	add.s64 	%rd36, %rd1, %rd35;
	ld.global.f32 	%f32, [%rd36];
	add.f32 	%f33, %f31, %f32;
	cvt.s64.s32 	%rd37, %r97;
	add.s64 	%rd38, %rd37, %rd2;
	shl.b64 	%rd39, %rd38, 2;
	add.s64 	%rd40, %rd1, %rd39;
	ld.global.f32 	%f34, [%rd40];
	add.f32 	%f35, %f33, %f34;
	cvt.s64.s32 	%rd41, %r96;
	add.s64 	%rd42, %rd41, %rd2;
	shl.b64 	%rd43, %rd42, 2;
	add.s64 	%rd44, %rd1, %rd43;
	ld.global.f32 	%f36, [%rd44];
	add.f32 	%f37, %f35, %f36;
	cvt.s64.s32 	%rd45, %r95;
	add.s64 	%rd46, %rd45, %rd2;
	shl.b64 	%rd47, %rd46, 2;
	add.s64 	%rd48, %rd1, %rd47;
	ld.global.f32 	%f38, [%rd48];
	add.f32 	%f39, %f37, %f38;
	cvt.s64.s32 	%rd49, %r94;
	add.s64 	%rd50, %rd49, %rd2;
	shl.b64 	%rd51, %rd50, 2;
	add.s64 	%rd52, %rd1, %rd51;
	ld.global.f32 	%f40, [%rd52];
	add.f32 	%f41, %f39, %f40;
	cvt.s64.s32 	%rd53, %r93;
	add.s64 	%rd54, %rd53, %rd2;
	shl.b64 	%rd55, %rd54, 2;
	add.s64 	%rd56, %rd1, %rd55;
	ld.global.f32 	%f42, [%rd56];
	add.f32 	%f43, %f41, %f42;
	cvt.s64.s32 	%rd57, %r92;
	add.s64 	%rd58, %rd57, %rd2;
	shl.b64 	%rd59, %rd58, 2;
	add.s64 	%rd60, %rd1, %rd59;
	ld.global.f32 	%f44, [%rd60];
	add.f32 	%f45, %f43, %f44;
	cvt.s64.s32 	%rd61, %r91;
	add.s64 	%rd62, %rd61, %rd2;
	shl.b64 	%rd63, %rd62, 2;
	add.s64 	%rd64, %rd1, %rd63;
	ld.global.f32 	%f46, [%rd64];
	add.f32 	%f47, %f45, %f46;
	cvt.s64.s32 	%rd65, %r90;
	add.s64 	%rd66, %rd65, %rd2;
	shl.b64 	%rd67, %rd66, 2;
	add.s64 	%rd68, %rd1, %rd67;
	ld.global.f32 	%f48, [%rd68];
	add.f32 	%f82, %f47, %f48;
	add.s32 	%r105, %r105, 16;
	shl.b32 	%r75, %r2, 4;
	add.s32 	%r104, %r104, %r75;
	add.s32 	%r103, %r103, %r75;
	add.s32 	%r102, %r102, %r75;
	add.s32 	%r101, %r101, %r75;
	add.s32 	%r100, %r100, %r75;
	add.s32 	%r99, %r99, %r75;
	add.s32 	%r98, %r98, %r75;
	add.s32 	%r97, %r97, %r75;
	add.s32 	%r96, %r96, %r75;
	add.s32 	%r95, %r95, %r75;
	add.s32 	%r94, %r94, %r75;
	add.s32 	%r93, %r93, %r75;
	add.s32 	%r92, %r92, %r75;
	add.s32 	%r91, %r91, %r75;
	add.s32 	%r90, %r90, %r75;
	add.s32 	%r89, %r89, %r75;
	setp.ne.s32 	%p4, %r105, 0;
	@%p4 bra 	$L__BB0_4;
$L__BB0_5:
	setp.eq.s32 	%p5, %r3, 0;
	@%p5 bra 	$L__BB0_14;
	and.b32  	%r55, %r69, 7;
	setp.lt.u32 	%p6, %r3, 8;
	@%p6 bra 	$L__BB0_8;
	mul.lo.s32 	%r76, %r107, %r2;
	cvt.s64.s32 	%rd69, %r76;
	add.s64 	%rd70, %rd69, %rd2;
	shl.b64 	%rd71, %rd70, 2;
	add.s64 	%rd72, %rd1, %rd71;
	ld.global.f32 	%f50, [%rd72];
	add.f32 	%f51, %f82, %f50;
	add.s32 	%r77, %r76, %r2;
	cvt.s64.s32 	%rd73, %r77;
	add.s64 	%rd74, %rd73, %rd2;
	shl.b64 	%rd75, %rd74, 2;
	add.s64 	%rd76, %rd1, %rd75;
	ld.global.f32 	%f52, [%rd76];
	add.f32 	%f53, %f51, %f52;
	add.s32 	%r78, %r77, %r2;
	cvt.s64.s32 	%rd77, %r78;
	add.s64 	%rd78, %rd77, %rd2;
	shl.b64 	%rd79, %rd78, 2;
	add.s64 	%rd80, %rd1, %rd79;
	ld.global.f32 	%f54, [%rd80];
	add.f32 	%f55, %f53, %f54;
	add.s32 	%r79, %r78, %r2;
	cvt.s64.s32 	%rd81, %r79;
	add.s64 	%rd82, %rd81, %rd2;
	shl.b64 	%rd83, %rd82, 2;
	add.s64 	%rd84, %rd1, %rd83;
	ld.global.f32 	%f56, [%rd84];
	add.f32 	%f57, %f55, %f56;
	add.s32 	%r80, %r79, %r2;
	cvt.s64.s32 	%rd85, %r80;
	add.s64 	%rd86, %rd85, %rd2;
	shl.b64 	%rd87, %rd86, 2;
	add.s64 	%rd88, %rd1, %rd87;
	ld.global.f32 	%f58, [%rd88];
	add.f32 	%f59, %f57, %f58;
	add.s32 	%r81, %r80, %r2;
	cvt.s64.s32 	%rd89, %r81;
	add.s64 	%rd90, %rd89, %rd2;
	shl.b64 	%rd91, %rd90, 2;
	add.s64 	%rd92, %rd1, %rd91;
	ld.global.f32 	%f60, [%rd92];
	add.f32 	%f61, %f59, %f60;
	add.s32 	%r82, %r81, %r2;
	cvt.s64.s32 	%rd93, %r82;
	add.s64 	%rd94, %rd93, %rd2;
	shl.b64 	%rd95, %rd94, 2;
	add.s64 	%rd96, %rd1, %rd95;
	ld.global.f32 	%f62, [%rd96];
	add.f32 	%f63, %f61, %f62;
	add.s32 	%r83, %r82, %r2;
	cvt.s64.s32 	%rd97, %r83;
	add.s64 	%rd98, %rd97, %rd2;
	shl.b64 	%rd99, %rd98, 2;
	add.s64 	%rd100, %rd1, %rd99;
	ld.global.f32 	%f64, [%rd100];
	add.f32 	%f82, %f63, %f64;
	add.s32 	%r107, %r107, 8;
$L__BB0_8:
	setp.eq.s32 	%p7, %r55, 0;
	@%p7 bra 	$L__BB0_14;
	and.b32  	%r58, %r69, 3;
	setp.lt.u32 	%p8, %r55, 4;
	@%p8 bra 	$L__BB0_11;
	mul.lo.s32 	%r84, %r107, %r2;
	cvt.s64.s32 	%rd101, %r84;
	add.s64 	%rd102, %rd101, %rd2;
	shl.b64 	%rd103, %rd102, 2;
	add.s64 	%rd104, %rd1, %rd103;
	ld.global.f32 	%f66, [%rd104];
	add.f32 	%f67, %f82, %f66;
	add.s32 	%r85, %r84, %r2;
	cvt.s64.s32 	%rd105, %r85;
	add.s64 	%rd106, %rd105, %rd2;
	shl.b64 	%rd107, %rd106, 2;
	add.s64 	%rd108, %rd1, %rd107;
	ld.global.f32 	%f68, [%rd108];
	add.f32 	%f69, %f67, %f68;
	add.s32 	%r86, %r85, %r2;
	cvt.s64.s32 	%rd109, %r86;
	add.s64 	%rd110, %rd109, %rd2;
	shl.b64 	%rd111, %rd110, 2;
	add.s64 	%rd112, %rd1, %rd111;
	ld.global.f32 	%f70, [%rd112];
	add.f32 	%f71, %f69, %f70;
	add.s32 	%r87, %r86, %r2;
	cvt.s64.s32 	%rd113, %r87;
	add.s64 	%rd114, %rd113, %rd2;
	shl.b64 	%rd115, %rd114, 2;
	add.s64 	%rd116, %rd1, %rd115;
	ld.global.f32 	%f72, [%rd116];
	add.f32 	%f82, %f71, %f72;
	add.s32 	%r107, %r107, 4;
$L__BB0_11:
	setp.eq.s32 	%p9, %r58, 0;
	@%p9 bra 	$L__BB0_14;
	mul.lo.s32 	%r88, %r107, %r68;
	mul.lo.s32 	%r110, %r88, %r67;
	neg.s32 	%r109, %r58;
$L__BB0_13:
	.pragma "nounroll";
	cvt.s64.s32 	%rd117, %r110;
	add.s64 	%rd118, %rd117, %rd2;
	shl.b64 	%rd119, %rd118, 2;
	add.s64 	%rd120, %rd1, %rd119;
	ld.global.f32 	%f73, [%rd120];
	add.f32 	%f82, %f82, %f73;
	add.s32 	%r110, %r110, %r2;
	add.s32 	%r109, %r109, 1;
	setp.ne.s32 	%p10, %r109, 0;
	@%p10 bra 	$L__BB0_13;
$L__BB0_14:
	ld.param.u64 	%rd124, [_ZN22matmul_improved_reduce12reduce_basicEiiiPKfPf_param_4];
	cvta.to.global.u64 	%rd121, %rd124;
	shl.b64 	%rd122, %rd2, 2;
	add.s64 	%rd123, %rd121, %rd122;
	st.global.f32 	[%rd123], %f82;
$L__BB0_15:
	ret;

}
	// .globl	_ZN22matmul_improved_reduce22matmul_improved_reduceEiiiiPKfS1_Pf
.visible .entry _ZN22matmul_improved_reduce22matmul_improved_reduceEiiiiPKfS1_Pf(
	.param .u32 _ZN22matmul_improved_reduce22matmul_improved_reduceEiiiiPKfS1_Pf_param_0,
	.param .u32 _ZN22matmul_improved_reduce22matmul_improved_reduceEiiiiPKfS1_Pf_param_1,
	.param .u32 _ZN22matmul_improved_reduce22matmul_improved_reduceEiiiiPKfS1_Pf_param_2,
	.param .u32 _ZN22matmul_improved_reduce22matmul_improved_reduceEiiiiPKfS1_Pf_param_3,
	.param .u64 .ptr .align 1 _ZN22matmul_improved_reduce22matmul_improved_reduceEiiiiPKfS1_Pf_param_4,
	.param .u64 .ptr .align 1 _ZN22matmul_improved_reduce22matmul_improved_reduceEiiiiPKfS1_Pf_param_5,
	.param .u64 .ptr .align 1 _ZN22matmul_improved_reduce22matmul_improved_reduceEiiiiPKfS1_Pf_param_6
)
{
	.reg .pred 	%p<101>;
	.reg .b32 	%r<411>;
	.reg .b32 	%f<194>;
	.reg .b64 	%rd<162>;

	ld.param.u32 	%r185, [_ZN22matmul_improved_reduce22matmul_improved_reduceEiiiiPKfS1_Pf_param_0];
	ld.param.u32 	%r186, [_ZN22matmul_improved_reduce22matmul_improved_reduceEiiiiPKfS1_Pf_param_1];
	ld.param.u32 	%r187, [_ZN22matmul_improved_reduce22matmul_improved_reduceEiiiiPKfS1_Pf_param_2];
	ld.param.u64 	%rd46, [_ZN22matmul_improved_reduce22matmul_improved_reduceEiiiiPKfS1_Pf_param_4];
	ld.param.u64 	%rd47, [_ZN22matmul_improved_reduce22matmul_improved_reduceEiiiiPKfS1_Pf_param_5];
	mov.u32 	%r1, %ntid.y;
	mov.u32 	%r2, %ntid.x;
	mov.u32 	%r188, %ctaid.y;
	mul.lo.s32 	%r189, %r1, %r188;
	shl.b32 	%r3, %r189, 2;
	mov.u32 	%r190, %ctaid.x;
	mul.lo.s32 	%r191, %r2, %r190;
	shl.b32 	%r4, %r191, 2;
	mov.u32 	%r5, %tid.y;
	mov.u32 	%r6, %tid.x;
	mov.u32 	%r7, %ctaid.z;
	shl.b32 	%r8, %r7, 7;
	or.b32  	%r9, %r8, 64;
	setp.ge.s32 	%p21, %r8, %r187;
	@%p21 bra 	$L__BB1_140;
	mad.lo.s32 	%r393, %r5, %r2, %r6;
	setp.gt.u32 	%p22, %r393, 1023;
	@%p22 bra 	$L__BB1_48;
	mul.lo.s32 	%r11, %r2, %r1;
	add.s32 	%r192, %r393, %r11;
	max.u32 	%r193, %r192, 1024;
	setp.lt.u32 	%p23, %r192, 1024;
	selp.u32 	%r194, 1, 0, %p23;
	add.s32 	%r195, %r192, %r194;
	sub.s32 	%r196, %r193, %r195;
	div.u32 	%r197, %r196, %r11;
	add.s32 	%r12, %r197, %r194;
	and.b32  	%r198, %r12, 3;
	setp.eq.s32 	%p24, %r198, 3;
	mov.u32 	%r376, %r393;
	@%p24 bra 	$L__BB1_13;
	shl.b32 	%r199, %r393, 4;
	mov.u32 	%r200, _ZN22matmul_improved_reduce10shared_memE;
	add.s32 	%r374, %r199, %r200;
	shl.b32 	%r14, %r11, 4;
	shl.b32 	%r373, %r393, 2;
	shl.b32 	%r16, %r11, 2;
	add.s32 	%r201, %r12, 1;
	and.b32  	%r202, %r201, 3;
	neg.s32 	%r372, %r202;
	mov.u32 	%r376, %r393;
$L__BB1_4:
	.pragma "nounroll";
	shr.u32 	%r203, %r376, 4;
	and.b32  	%r204, %r373, 60;
	add.s32 	%r22, %r203, %r3;
	add.s32 	%r23, %r204, %r4;
	add.s32 	%r24, %r204, %r8;
	add.s32 	%r25, %r203, %r8;
	setp.ge.s32 	%p25, %r22, %r185;
	add.s32 	%r206, %r24, 3;
	setp.ge.s32 	%p26, %r206, %r187;
	or.pred  	%p1, %p25, %p26;
	setp.ge.s32 	%p27, %r25, %r187;
	add.s32 	%r207, %r23, 3;
	setp.ge.s32 	%p28, %r207, %r186;
	or.pred  	%p2, %p27, %p28;
	mov.u64 	%rd142, %rd46;
	@%p1 bra 	$L__BB1_6;
	mad.lo.s32 	%r208, %r22, %r187, %r24;
	mul.wide.u32 	%rd49, %r208, 4;
	add.s64 	%rd142, %rd46, %rd49;
$L__BB1_6:
	mov.u64 	%rd143, %rd47;
	@%p2 bra 	$L__BB1_8;
	mad.lo.s32 	%r209, %r25, %r186, %r23;
	mul.wide.s32 	%rd50, %r209, 4;
	add.s64 	%rd143, %rd47, %rd50;
$L__BB1_8:
	@%p1 bra 	$L__BB1_10;
	// begin inline asm
	cp.async.cg.shared.global [%r374], [%rd142], 16;

	// end inline asm
$L__BB1_10:
	@%p2 bra 	$L__BB1_12;
	add.s32 	%r211, %r374, 16384;
	// begin inline asm
	cp.async.cg.shared.global [%r211], [%rd143], 16;

	// end inline asm
$L__BB1_12:
	add.s32 	%r376, %r376, %r11;
	add.s32 	%r374, %r374, %r14;
	add.s32 	%r373, %r373, %r16;
	add.s32 	%r372, %r372, 1;
	setp.ne.s32 	%p29, %r372, 0;
	@%p29 bra 	$L__BB1_4;
$L__BB1_13:
	setp.lt.u32 	%p30, %r12, 3;
	@%p30 bra 	$L__BB1_48;
	shl.b32 	%r212, %r11, 5;
	mov.u32 	%r213, _ZN22matmul_improved_reduce10shared_memE;
	add.s32 	%r214, %r212, %r213;
	shl.b32 	%r215, %r376, 4;
	add.s32 	%r387, %r214, %r215;
	shl.b32 	%r216, %r11, 3;
	shl.b32 	%r377, %r376, 2;
	add.s32 	%r386, %r216, %r377;
	shl.b32 	%r217, %r11, 1;
	add.s32 	%r385, %r376, %r217;
	mad.lo.s32 	%r218, %r11, 48, %r213;
	add.s32 	%r384, %r218, %r215;
	mad.lo.s32 	%r383, %r11, 12, %r377;
	mad.lo.s32 	%r382, %r11, 3, %r376;
	add.s32 	%r381, %r376, %r11;
	shl.b32 	%r219, %r381, 4;
	add.s32 	%r380, %r219, %r213;
	shl.b32 	%r379, %r381, 2;
	add.s32 	%r378, %r215, %r213;
$L__BB1_15:
	shr.u32 	%r220, %r376, 4;
	and.b32  	%r221, %r377, 60;
	add.s32 	%r54, %r220, %r3;
	add.s32 	%r55, %r221, %r4;
	add.s32 	%r56, %r221, %r8;
	add.s32 	%r57, %r220, %r8;
	setp.ge.s32 	%p31, %r54, %r185;
	add.s32 	%r223, %r56, 3;
	setp.ge.s32 	%p32, %r223, %r187;
	or.pred  	%p3, %p31, %p32;
	setp.ge.s32 	%p33, %r57, %r187;
	add.s32 	%r224, %r55, 3;
	setp.ge.s32 	%p34, %r224, %r186;
	or.pred  	%p4, %p33, %p34;
	mov.u64 	%rd144, %rd46;
	@%p3 bra 	$L__BB1_17;
	mad.lo.s32 	%r225, %r54, %r187, %r56;
	mul.wide.u32 	%rd53, %r225, 4;
	add.s64 	%rd144, %rd46, %rd53;
$L__BB1_17:
	mov.u64 	%rd145, %rd47;
	@%p4 bra 	$L__BB1_19;
	mad.lo.s32 	%r226, %r57, %r186, %r55;
	mul.wide.s32 	%rd54, %r226, 4;
	add.s64 	%rd145, %rd47, %rd54;
$L__BB1_19:
	@%p3 bra 	$L__BB1_21;
	// begin inline asm
	cp.async.cg.shared.global [%r378], [%rd144], 16;

	// end inline asm
$L__BB1_21:
	@%p4 bra 	$L__BB1_23;
	add.s32 	%r228, %r378, 16384;
	// begin inline asm
	cp.async.cg.shared.global [%r228], [%rd145], 16;

	// end inline asm
$L__BB1_23:
	shr.u32 	%r229, %r381, 4;
	and.b32  	%r230, %r379, 60;
	add.s32 	%r58, %r229, %r3;
	add.s32 	%r59, %r230, %r4;
	add.s32 	%r60, %r230, %r8;
	add.s32 	%r61, %r229, %r8;
	setp.ge.s32 	%p35, %r58, %r185;
	add.s32 	%r232, %r60, 3;
	setp.ge.s32 	%p36, %r232, %r187;
	or.pred  	%p5, %p35, %p36;
	setp.ge.s32 	%p37, %r61, %r187;
	add.s32 	%r233, %r59, 3;
	setp.ge.s32 	%p38, %r233, %r186;
	or.pred  	%p6, %p37, %p38;
	mov.u64 	%rd146, %rd46;
	@%p5 bra 	$L__BB1_25;
	mad.lo.s32 	%r234, %r58, %r187, %r60;
	mul.wide.u32 	%rd57, %r234, 4;
	add.s64 	%rd146, %rd46, %rd57;
$L__BB1_25:
	mov.u64 	%rd147, %rd47;
	@%p6 bra 	$L__BB1_27;
	mad.lo.s32 	%r235, %r61, %r186, %r59;
	mul.wide.s32 	%rd58, %r235, 4;
	add.s64 	%rd147, %rd47, %rd58;
$L__BB1_27:
	@%p5 bra 	$L__BB1_29;
	// begin inline asm
	cp.async.cg.shared.global [%r380], [%rd146], 16;

	// end inline asm
$L__BB1_29:
	@%p6 bra 	$L__BB1_31;
	add.s32 	%r237, %r380, 16384;
	// begin inline asm
	cp.async.cg.shared.global [%r237], [%rd147], 16;

	// end inline asm
$L__BB1_31:
	add.s32 	%r62, %r376, %r11;
	shr.u32 	%r238, %r385, 4;
	and.b32  	%r239, %r386, 60;
	add.s32 	%r63, %r238, %r3;
	add.s32 	%r64, %r239, %r4;
	add.s32 	%r65, %r239, %r8;
	add.s32 	%r66, %r238, %r8;
	setp.ge.s32 	%p39, %r63, %r185;
	add.s32 	%r241, %r65, 3;
	setp.ge.s32 	%p40, %r241, %r187;
	or.pred  	%p7, %p39, %p40;
	setp.ge.s32 	%p41, %r66, %r187;
	add.s32 	%r242, %r64, 3;
	setp.ge.s32 	%p42, %r242, %r186;
	or.pred  	%p8, %p41, %p42;
	mov.u64 	%rd148, %rd46;
	@%p7 bra 	$L__BB1_33;
	mad.lo.s32 	%r243, %r63, %r187, %r65;
	mul.wide.u32 	%rd61, %r243, 4;
	add.s64 	%rd148, %rd46, %rd61;
$L__BB1_33:
	mov.u64 	%rd149, %rd47;
	@%p8 bra 	$L__BB1_35;
	mad.lo.s32 	%r244, %r66, %r186, %r64;
	mul.wide.s32 	%rd62, %r244, 4;
	add.s64 	%rd149, %rd47, %rd62;
$L__BB1_35:
	@%p7 bra 	$L__BB1_37;
	// begin inline asm
	cp.async.cg.shared.global [%r387], [%rd148], 16;

	// end inline asm
$L__BB1_37:
	@%p8 bra 	$L__BB1_39;
	add.s32 	%r246, %r387, 16384;
	// begin inline asm
	cp.async.cg.shared.global [%r246], [%rd149], 16;

	// end inline asm
$L__BB1_39:
	add.s32 	%r67, %r62, %r11;
	shr.u32 	%r247, %r382, 4;
	and.b32  	%r248, %r383, 60;
	add.s32 	%r68, %r247, %r3;
	add.s32 	%r69, %r248, %r4;
	add.s32 	%r70, %r248, %r8;
	add.s32 	%r71, %r247, %r8;
	setp.ge.s32 	%p43, %r68, %r185;
	add.s32 	%r250, %r70, 3;
	setp.ge.s32 	%p44, %r250, %r187;
	or.pred  	%p9, %p43, %p44;
	setp.ge.s32 	%p45, %r71, %r187;
	add.s32 	%r251, %r69, 3;
	setp.ge.s32 	%p46, %r251, %r186;
	or.pred  	%p10, %p45, %p46;
	mov.u64 	%rd150, %rd46;
	@%p9 bra 	$L__BB1_41;
	mad.lo.s32 	%r252, %r68, %r187, %r70;
	mul.wide.u32 	%rd65, %r252, 4;
	add.s64 	%rd150, %rd46, %rd65;
$L__BB1_41:
	mov.u64 	%rd151, %rd47;
	@%p10 bra 	$L__BB1_43;
	mad.lo.s32 	%r253, %r71, %r186, %r69;
	mul.wide.s32 	%rd66, %r253, 4;
	add.s64 	%rd151, %rd47, %rd66;
$L__BB1_43:
	@%p9 bra 	$L__BB1_45;
	// begin inline asm
	cp.async.cg.shared.global [%r384], [%rd150], 16;

	// end inline asm
$L__BB1_45:
	@%p10 bra 	$L__BB1_47;
	add.s32 	%r255, %r384, 16384;
	// begin inline asm
	cp.async.cg.shared.global [%r255], [%rd151], 16;

	// end inline asm
$L__BB1_47:
	add.s32 	%r256, %r67, %r11;
	add.s32 	%r376, %r256, %r11;
	shl.b32 	%r257, %r11, 6;
	add.s32 	%r387, %r387, %r257;
	shl.b32 	%r258, %r11, 4;
	add.s32 	%r386, %r386, %r258;
	shl.b32 	%r259, %r11, 2;
	add.s32 	%r385, %r385, %r259;
	add.s32 	%r384, %r384, %r257;
	add.s32 	%r383, %r383, %r258;
	add.s32 	%r382, %r382, %r259;
	add.s32 	%r381, %r381, %r259;
	add.s32 	%r380, %r380, %r257;
	add.s32 	%r379, %r379, %r258;
	add.s32 	%r378, %r378, %r257;
	add.s32 	%r377, %r377, %r258;
	setp.lt.u32 	%p47, %r376, 1024;
	@%p47 bra 	$L__BB1_15;
$L__BB1_48:
	// begin inline asm
	cp.async.commit_group;

	// end inline asm
	setp.ge.s32 	%p48, %r9, %r187;
	@%p48 bra 	$L__BB1_97;
	setp.gt.u32 	%p49, %r393, 1023;
	@%p49 bra 	$L__BB1_96;
	mul.lo.s32 	%r84, %r2, %r1;
	add.s32 	%r260, %r393, %r84;
	max.u32 	%r261, %r260, 1024;
	setp.lt.u32 	%p50, %r260, 1024;
	selp.u32 	%r262, 1, 0, %p50;
	add.s32 	%r263, %r260, %r262;
	sub.s32 	%r264, %r261, %r263;
	div.u32 	%r265, %r264, %r84;
	add.s32 	%r85, %r265, %r262;
	and.b32  	%r266, %r85, 3;
	setp.eq.s32 	%p51, %r266, 3;
	@%p51 bra 	$L__BB1_61;
	shl.b32 	%r267, %r393, 4;
	mov.u32 	%r268, _ZN22matmul_improved_reduce10shared_memE;
	add.s32 	%r269, %r267, %r268;
	add.s32 	%r391, %r269, 32768;
	shl.b32 	%r87, %r84, 4;
	shl.b32 	%r390, %r393, 2;
	shl.b32 	%r89, %r84, 2;
	add.s32 	%r270, %r85, 1;
	and.b32  	%r271, %r270, 3;
	neg.s32 	%r389, %r271;
$L__BB1_52:
	.pragma "nounroll";
	shr.u32 	%r272, %r393, 4;
	and.b32  	%r95, %r390, 60;
	add.s32 	%r96, %r272, %r3;
	add.s32 	%r97, %r95, %r4;
	add.s32 	%r274, %r95, %r9;
	add.s32 	%r98, %r272, %r9;
	setp.ge.s32 	%p52, %r96, %r185;
	add.s32 	%r275, %r274, 3;
	setp.ge.s32 	%p53, %r275, %r187;
	or.pred  	%p11, %p52, %p53;
	setp.ge.s32 	%p54, %r98, %r187;
	add.s32 	%r276, %r97, 3;
	setp.ge.s32 	%p55, %r276, %r186;
	or.pred  	%p12, %p54, %p55;
	mov.u64 	%rd152, %rd46;
	@%p11 bra 	$L__BB1_54;
	mul.lo.s32 	%r277, %r96, %r187;
	cvt.u64.u32 	%rd69, %r277;
	add.s32 	%r278, %r95, %r8;
	cvt.u64.u32 	%rd70, %r278;
	add.s64 	%rd71, %rd69, %rd70;
	shl.b64 	%rd72, %rd71, 2;
	add.s64 	%rd73, %rd46, %rd72;
	add.s64 	%rd152, %rd73, 256;
$L__BB1_54:
	mov.u64 	%rd153, %rd47;
	@%p12 bra 	$L__BB1_56;
	mad.lo.s32 	%r279, %r98, %r186, %r97;
	mul.wide.s32 	%rd74, %r279, 4;
	add.s64 	%rd153, %rd47, %rd74;
$L__BB1_56:
	@%p11 bra 	$L__BB1_58;
	// begin inline asm
	cp.async.cg.shared.global [%r391], [%rd152], 16;

	// end inline asm
$L__BB1_58:
	@%p12 bra 	$L__BB1_60;
	add.s32 	%r281, %r391, 16384;
	// begin inline asm
	cp.async.cg.shared.global [%r281], [%rd153], 16;

	// end inline asm
$L__BB1_60:
	add.s32 	%r393, %r393, %r84;
	add.s32 	%r391, %r391, %r87;
	add.s32 	%r390, %r390, %r89;
	add.s32 	%r389, %r389, 1;
	setp.ne.s32 	%p56, %r389, 0;
	@%p56 bra 	$L__BB1_52;
$L__BB1_61:
	setp.lt.u32 	%p57, %r85, 3;
	@%p57 bra 	$L__BB1_96;
	shl.b32 	%r282, %r84, 5;
	mov.u32 	%r283, _ZN22matmul_improved_reduce10shared_memE;
	add.s32 	%r284, %r282, %r283;
	shl.b32 	%r285, %r393, 4;
	add.s32 	%r286, %r284, %r285;
	add.s32 	%r404, %r286, 32768;
	shl.b32 	%r105, %r84, 6;
	shl.b32 	%r287, %r84, 3;
	shl.b32 	%r394, %r393, 2;
	add.s32 	%r403, %r287, %r394;
	shl.b32 	%r108, %r84, 4;
	shl.b32 	%r288, %r84, 1;
	add.s32 	%r402, %r393, %r288;
	shl.b32 	%r110, %r84, 2;
	mad.lo.s32 	%r289, %r84, 48, %r283;
	add.s32 	%r290, %r289, %r285;
	add.s32 	%r401, %r290, 32768;
	mad.lo.s32 	%r400, %r84, 12, %r394;
	mad.lo.s32 	%r399, %r84, 3, %r393;
	add.s32 	%r398, %r393, %r84;
	shl.b32 	%r291, %r398, 4;
	add.s32 	%r292, %r291, %r283;
	add.s32 	%r397, %r292, 32768;
	shl.b32 	%r396, %r398, 2;
	add.s32 	%r293, %r285, %r283;
	add.s32 	%r395, %r293, 32768;
	add.s32 	%r296, %r8, 64;
$L__BB1_63:
	shr.u32 	%r294, %r393, 4;
	and.b32  	%r130, %r394, 60;
	add.s32 	%r131, %r294, %r3;
	add.s32 	%r132, %r130, %r4;
	add.s32 	%r297, %r130, %r296;
	add.s32 	%r133, %r294, %r296;
	setp.ge.s32 	%p58, %r131, %r185;
	add.s32 	%r298, %r297, 3;
	setp.ge.s32 	%p59, %r298, %r187;
	or.pred  	%p13, %p58, %p59;
	setp.ge.s32 	%p60, %r133, %r187;
	add.s32 	%r299, %r132, 3;
	setp.ge.s32 	%p61, %r299, %r186;
	or.pred  	%p14, %p60, %p61;
	mov.u64 	%rd154, %rd46;
	@%p13 bra 	$L__BB1_65;
	mul.lo.s32 	%r300, %r131, %r187;
	cvt.u64.u32 	%rd77, %r300;
	add.s32 	%r301, %r130, %r8;
	cvt.u64.u32 	%rd78, %r301;
	add.s64 	%rd79, %rd77, %rd78;
	shl.b64 	%rd80, %rd79, 2;
	add.s64 	%rd81, %rd46, %rd80;
	add.s64 	%rd154, %rd81, 256;
$L__BB1_65:
	mov.u64 	%rd155, %rd47;
	@%p14 bra 	$L__BB1_67;
	mad.lo.s32 	%r302, %r133, %r186, %r132;
	mul.wide.s32 	%rd82, %r302, 4;
	add.s64 	%rd155, %rd47, %rd82;
$L__BB1_67:
	@%p13 bra 	$L__BB1_69;
	// begin inline asm
	cp.async.cg.shared.global [%r395], [%rd154], 16;

	// end inline asm
$L__BB1_69:
	@%p14 bra 	$L__BB1_71;
	add.s32 	%r304, %r395, 16384;
	// begin inline asm
	cp.async.cg.shared.global [%r304], [%rd155], 16;

	// end inline asm
$L__BB1_71:
	shr.u32 	%r305, %r398, 4;
	and.b32  	%r134, %r396, 60;
	add.s32 	%r135, %r305, %r3;
	add.s32 	%r136, %r134, %r4;
	add.s32 	%r308, %r134, %r296;
	add.s32 	%r137, %r305, %r296;
	setp.ge.s32 	%p62, %r135, %r185;
	add.s32 	%r309, %r308, 3;
	setp.ge.s32 	%p63, %r309, %r187;
	or.pred  	%p15, %p62, %p63;
	setp.ge.s32 	%p64, %r137, %r187;
	add.s32 	%r310, %r136, 3;
	setp.ge.s32 	%p65, %r310, %r186;
	or.pred  	%p16, %p64, %p65;
	mov.u64 	%rd156, %rd46;
	@%p15 bra 	$L__BB1_73;
	mul.lo.s32 	%r311, %r135, %r187;
	cvt.u64.u32 	%rd85, %r311;
	add.s32 	%r312, %r134, %r8;
	cvt.u64.u32 	%rd86, %r312;
	add.s64 	%rd87, %rd85, %rd86;
	shl.b64 	%rd88, %rd87, 2;
	add.s64 	%rd89, %rd46, %rd88;
	add.s64 	%rd156, %rd89, 256;
$L__BB1_73:
	mov.u64 	%rd157, %rd47;
	@%p16 bra 	$L__BB1_75;
	mad.lo.s32 	%r313, %r137, %r186, %r136;
	mul.wide.s32 	%rd90, %r313, 4;
	add.s64 	%rd157, %rd47, %rd90;
$L__BB1_75:
	@%p15 bra 	$L__BB1_77;
	// begin inline asm
	cp.async.cg.shared.global [%r397], [%rd156], 16;

	// end inline asm
$L__BB1_77:
	@%p16 bra 	$L__BB1_79;
	add.s32 	%r315, %r397, 16384;
	// begin inline asm
	cp.async.cg.shared.global [%r315], [%rd157], 16;

	// end inline asm
$L__BB1_79:
	add.s32 	%r138, %r393, %r84;
	shr.u32 	%r316, %r402, 4;
	and.b32  	%r139, %r403, 60;
	add.s32 	%r140, %r316, %r3;
	add.s32 	%r141, %r139, %r4;
	add.s32 	%r319, %r139, %r296;
	add.s32 	%r142, %r316, %r296;
	setp.ge.s32 	%p66, %r140, %r185;
	add.s32 	%r320, %r319, 3;
	setp.ge.s32 	%p67, %r320, %r187;
	or.pred  	%p17, %p66, %p67;
	setp.ge.s32 	%p68, %r142, %r187;
	add.s32 	%r321, %r141, 3;
	setp.ge.s32 	%p69, %r321, %r186;
	or.pred  	%p18, %p68, %p69;
	mov.u64 	%rd158, %rd46;
	@%p17 bra 	$L__BB1_81;
	mul.lo.s32 	%r322, %r140, %r187;
	cvt.u64.u32 	%rd93, %r322;
	add.s32 	%r323, %r139, %r8;
	cvt.u64.u32 	%rd94, %r323;
	add.s64 	%rd95, %rd93, %rd94;
	shl.b64 	%rd96, %rd95, 2;
	add.s64 	%rd97, %rd46, %rd96;
	add.s64 	%rd158, %rd97, 256;
$L__BB1_81:
	mov.u64 	%rd159, %rd47;
	@%p18 bra 	$L__BB1_83;
	mad.lo.s32 	%r324, %r142, %r186, %r141;
	mul.wide.s32 	%rd98, %r324, 4;
	add.s64 	%rd159, %rd47, %rd98;
$L__BB1_83:
	@%p17 bra 	$L__BB1_85;
	// begin inline asm
	cp.async.cg.shared.global [%r404], [%rd158], 16;

	// end inline asm
$L__BB1_85:
	@%p18 bra 	$L__BB1_87;
	add.s32 	%r326, %r404, 16384;
	// begin inline asm
	cp.async.cg.shared.global [%r326], [%rd159], 16;

	// end inline asm
$L__BB1_87:
	add.s32 	%r143, %r138, %r84;
	shr.u32 	%r327, %r399, 4;
	and.b32  	%r144, %r400, 60;
	add.s32 	%r145, %r327, %r3;
	add.s32 	%r146, %r144, %r4;
	add.s32 	%r330, %r144, %r296;
	add.s32 	%r147, %r327, %r296;
	setp.ge.s32 	%p70, %r145, %r185;
	add.s32 	%r331, %r330, 3;
	setp.ge.s32 	%p71, %r331, %r187;
	or.pred  	%p19, %p70, %p71;
	setp.ge.s32 	%p72, %r147, %r187;
	add.s32 	%r332, %r146, 3;
	setp.ge.s32 	%p73, %r332, %r186;
	or.pred  	%p20, %p72, %p73;
	mov.u64 	%rd160, %rd46;
	@%p19 bra 	$L__BB1_89;
	mul.lo.s32 	%r333, %r145, %r187;
	cvt.u64.u32 	%rd101, %r333;
	add.s32 	%r334, %r144, %r8;
	cvt.u64.u32 	%rd102, %r334;
	add.s64 	%rd103, %rd101, %rd102;
	shl.b64 	%rd104, %rd103, 2;
	add.s64 	%rd105, %rd46, %rd104;
	add.s64 	%rd160, %rd105, 256;
$L__BB1_89:
	mov.u64 	%rd161, %rd47;
	@%p20 bra 	$L__BB1_91;
	mad.lo.s32 	%r335, %r147, %r186, %r146;
	mul.wide.s32 	%rd106, %r335, 4;
	add.s64 	%rd161, %rd47, %rd106;
$L__BB1_91:
	@%p19 bra 	$L__BB1_93;
	// begin inline asm
	cp.async.cg.shared.global [%r401], [%rd160], 16;

	// end inline asm
$L__BB1_93:
	@%p20 bra 	$L__BB1_95;
	add.s32 	%r337, %r401, 16384;
	// begin inline asm
	cp.async.cg.shared.global [%r337], [%rd161], 16;

	// end inline asm
$L__BB1_95:
	add.s32 	%r338, %r143, %r84;
	add.s32 	%r393, %r338, %r84;
	add.s32 	%r404, %r404, %r105;
	add.s32 	%r403, %r403, %r108;
	add.s32 	%r402, %r402, %r110;
	add.s32 	%r401, %r401, %r105;
	add.s32 	%r400, %r400, %r108;
	add.s32 	%r399, %r399, %r110;
	add.s32 	%r398, %r398, %r110;
	add.s32 	%r397, %r397, %r105;
	add.s32 	%r396, %r396, %r108;
	add.s32 	%r395, %r395, %r105;
	add.s32 	%r394, %r394, %r108;
	setp.lt.u32 	%p74, %r393, 1024;
	@%p74 bra 	$L__BB1_63;
$L__BB1_96:
	// begin inline asm
	cp.async.commit_group;

	// end inline asm
$L__BB1_97:
	// begin inline asm
	cp.async.wait_group 1;

	// end inline asm
	bar.sync 	0;
	mov.u32 	%r340, %tid.y;
	shl.b32 	%r160, %r340, 10;
	shl.b32 	%r161, %r6, 4;
	mov.u32 	%r341, _ZN22matmul_improved_reduce10shared_memE;
	add.s32 	%r342, %r161, %r341;
	add.s32 	%r406, %r342, 16640;
	mov.f32 	%f178, 0f00000000;
	mov.b32 	%r407, 512;
	add.s32 	%r344, %r341, %r160;
	mov.f32 	%f179, %f178;
	mov.f32 	%f180, %f178;
	mov.f32 	%f181, %f178;
	mov.f32 	%f182, %f178;
	mov.f32 	%f183, %f178;
	mov.f32 	%f184, %f178;
	mov.f32 	%f185, %f178;
	mov.f32 	%f186, %f178;
	mov.f32 	%f187, %f178;
	mov.f32 	%f188, %f178;
	mov.f32 	%f189, %f178;
	mov.f32 	%f190, %f178;
	mov.f32 	%f191, %f178;
	mov.f32 	%f192, %f178;
	mov.f32 	%f193, %f178;
$L__BB1_98:
	add.s32 	%r345, %r344, %r407;
	ld.shared.v2.f32 	{%f82, %f83}, [%r345+-512];
	ld.shared.v2.f32 	{%f84, %f85}, [%r345+-256];
	ld.shared.v2.f32 	{%f86, %f87}, [%r345];
	ld.shared.v2.f32 	{%f88, %f89}, [%r345+256];
	ld.shared.v4.f32 	{%f90, %f91, %f92, %f93}, [%r406+-256];
	fma.rn.f32 	%f94, %f82, %f90, %f193;
	fma.rn.f32 	%f95, %f82, %f91, %f192;
	fma.rn.f32 	%f96, %f82, %f92, %f191;
	fma.rn.f32 	%f97, %f82, %f93, %f190;
	fma.rn.f32 	%f98, %f84, %f90, %f189;
	fma.rn.f32 	%f99, %f84, %f91, %f188;
	fma.rn.f32 	%f100, %f84, %f92, %f187;
	fma.rn.f32 	%f101, %f84, %f93, %f186;
	fma.rn.f32 	%f102, %f86, %f90, %f185;
	fma.rn.f32 	%f103, %f86, %f91, %f184;
	fma.rn.f32 	%f104, %f86, %f92, %f183;
	fma.rn.f32 	%f105, %f86, %f93, %f182;
	fma.rn.f32 	%f106, %f88, %f90, %f181;
	fma.rn.f32 	%f107, %f88, %f91, %f180;
	fma.rn.f32 	%f108, %f88, %f92, %f179;
	fma.rn.f32 	%f109, %f88, %f93, %f178;
	ld.shared.v4.f32 	{%f110, %f111, %f112, %f113}, [%r406];
	fma.rn.f32 	%f193, %f83, %f110, %f94;
	fma.rn.f32 	%f192, %f83, %f111, %f95;
	fma.rn.f32 	%f191, %f83, %f112, %f96;
	fma.rn.f32 	%f190, %f83, %f113, %f97;
	fma.rn.f32 	%f189, %f85, %f110, %f98;
	fma.rn.f32 	%f188, %f85, %f111, %f99;
	fma.rn.f32 	%f187, %f85, %f112, %f100;
	fma.rn.f32 	%f186, %f85, %f113, %f101;
	fma.rn.f32 	%f185, %f87, %f110, %f102;
	fma.rn.f32 	%f184, %f87, %f111, %f103;
	fma.rn.f32 	%f183, %f87, %f112, %f104;
	fma.rn.f32 	%f182, %f87, %f113, %f105;
	fma.rn.f32 	%f181, %f89, %f110, %f106;
	fma.rn.f32 	%f180, %f89, %f111, %f107;
	fma.rn.f32 	%f179, %f89, %f112, %f108;
	fma.rn.f32 	%f178, %f89, %f113, %f109;
	add.s32 	%r407, %r407, 8;
	add.s32 	%r406, %r406, 512;
	setp.ne.s32 	%p75, %r407, 768;
	@%p75 bra 	$L__BB1_98;
	shl.b32 	%r346, %r7, 7;
	or.b32  	%r347, %r346, 64;
	setp.ge.s32 	%p76, %r347, %r187;
	@%p76 bra 	$L__BB1_102;
	// begin inline asm
	cp.async.wait_group 0;

	// end inline asm
	bar.sync 	0;
	mov.u32 	%r349, _ZN22matmul_improved_reduce10shared_memE;
	add.s32 	%r350, %r160, %r349;
	add.s32 	%r409, %r350, 33536;
	add.s32 	%r351, %r161, %r349;
	add.s32 	%r408, %r351, 49408;
	mov.b32 	%r410, 32768;
$L__BB1_101:
	ld.shared.v2.f32 	{%f114, %f115}, [%r409+-768];
	ld.shared.v2.f32 	{%f116, %f117}, [%r409+-512];
	ld.shared.v2.f32 	{%f118, %f119}, [%r409+-256];
	ld.shared.v2.f32 	{%f120, %f121}, [%r409];
	ld.shared.v4.f32 	{%f122, %f123, %f124, %f125}, [%r408+-256];
	fma.rn.f32 	%f126, %f114, %f122, %f193;
	fma.rn.f32 	%f127, %f114, %f123, %f192;
	fma.rn.f32 	%f128, %f114, %f124, %f191;
	fma.rn.f32 	%f129, %f114, %f125, %f190;
	fma.rn.f32 	%f130, %f116, %f122, %f189;
	fma.rn.f32 	%f131, %f116, %f123, %f188;
	fma.rn.f32 	%f132, %f116, %f124, %f187;
	fma.rn.f32 	%f133, %f116, %f125, %f186;
	fma.rn.f32 	%f134, %f118, %f122, %f185;
	fma.rn.f32 	%f135, %f118, %f123, %f184;
	fma.rn.f32 	%f136, %f118, %f124, %f183;
	fma.rn.f32 	%f137, %f118, %f125, %f182;
	fma.rn.f32 	%f138, %f120, %f122, %f181;
	fma.rn.f32 	%f139, %f120, %f123, %f180;
	fma.rn.f32 	%f140, %f120, %f124, %f179;
	fma.rn.f32 	%f141, %f120, %f125, %f178;
	ld.shared.v4.f32 	{%f142, %f143, %f144, %f145}, [%r408];
	fma.rn.f32 	%f193, %f115, %f142, %f126;
	fma.rn.f32 	%f192, %f115, %f143, %f127;
	fma.rn.f32 	%f191, %f115, %f144, %f128;
	fma.rn.f32 	%f190, %f115, %f145, %f129;
	fma.rn.f32 	%f189, %f117, %f142, %f130;
	fma.rn.f32 	%f188, %f117, %f143, %f131;
	fma.rn.f32 	%f187, %f117, %f144, %f132;
	fma.rn.f32 	%f186, %f117, %f145, %f133;
	fma.rn.f32 	%f185, %f119, %f142, %f134;
	fma.rn.f32 	%f184, %f119, %f143, %f135;
	fma.rn.f32 	%f183, %f119, %f144, %f136;
	fma.rn.f32 	%f182, %f119, %f145, %f137;
	fma.rn.f32 	%f181, %f121, %f142, %f138;
	fma.rn.f32 	%f180, %f121, %f143, %f139;
	fma.rn.f32 	%f179, %f121, %f144, %f140;
	fma.rn.f32 	%f178, %f121, %f145, %f141;
	add.s32 	%r410, %r410, 8;
	add.s32 	%r409, %r409, 8;
	add.s32 	%r408, %r408, 512;
	setp.ne.s32 	%p77, %r410, 33024;
	@%p77 bra 	$L__BB1_101;
$L__BB1_102:
	ld.param.u64 	%rd141, [_ZN22matmul_improved_reduce22matmul_improved_reduceEiiiiPKfS1_Pf_param_6];
	mov.u32 	%r352, %tid.y;
	shl.b32 	%r353, %r352, 2;
	add.s32 	%r175, %r3, %r353;
	mov.u32 	%r354, %tid.x;
	shl.b32 	%r356, %r354, 2;
	add.s32 	%r176, %r4, %r356;
	add.s32 	%r177, %r175, 3;
	setp.ge.s32 	%p78, %r177, %r185;
	add.s32 	%r178, %r176, 3;
	setp.ge.s32 	%p79, %r178, %r186;
	mul.lo.s32 	%r357, %r185, %r7;
	mul.lo.s32 	%r358, %r357, %r186;
	cvta.to.global.u64 	%rd109, %rd141;
	mul.wide.u32 	%rd110, %r358, 4;
	add.s64 	%rd41, %rd109, %rd110;
	or.pred  	%p80, %p78, %p79;
	@%p80 bra 	$L__BB1_104;
	mad.lo.s32 	%r371, %r175, %r186, %r176;
	mul.wide.s32 	%rd135, %r371, 4;
	add.s64 	%rd136, %rd41, %rd135;
	st.global.v4.f32 	[%rd136], {%f193, %f192, %f191, %f190};
	mul.wide.s32 	%rd137, %r186, 4;
	add.s64 	%rd138, %rd136, %rd137;
	st.global.v4.f32 	[%rd138], {%f189, %f188, %f187, %f186};
	add.s64 	%rd139, %rd138, %rd137;
	st.global.v4.f32 	[%rd139], {%f185, %f184, %f183, %f182};
	add.s64 	%rd140, %rd139, %rd137;
	st.global.v4.f32 	[%rd140], {%f181, %f180, %f179, %f178};
	bra.uni 	$L__BB1_140;
$L__BB1_104:
	setp.ge.s32 	%p81, %r175, %r185;
	@%p81 bra 	$L__BB1_113;
	mul.lo.s32 	%r179, %r175, %r186;
	setp.ge.s32 	%p82, %r176, %r186;
	@%p82 bra 	$L__BB1_107;
	add.s32 	%r359, %r176, %r179;
	mul.wide.s32 	%rd111, %r359, 4;
	add.s64 	%rd112, %rd41, %rd111;
	st.global.f32 	[%rd112], %f193;
$L__BB1_107:
	add.s32 	%r360, %r176, 1;
	setp.ge.s32 	%p83, %r360, %r186;
	cvt.s64.s32 	%rd113, %r179;
	cvt.s64.s32 	%rd114, %r176;
	add.s64 	%rd115, %rd114, %rd113;
	shl.b64 	%rd116, %rd115, 2;
	add.s64 	%rd42, %rd41, %rd116;
	@%p83 bra 	$L__BB1_109;
	st.global.f32 	[%rd42+4], %f192;
$L__BB1_109:
	add.s32 	%r361, %r176, 2;
	setp.ge.s32 	%p84, %r361, %r186;
	@%p84 bra 	$L__BB1_111;
	st.global.f32 	[%rd42+8], %f191;
$L__BB1_111:
	setp.ge.s32 	%p85, %r178, %r186;
	@%p85 bra 	$L__BB1_113;
	st.global.f32 	[%rd42+12], %f190;
$L__BB1_113:
	add.s32 	%r180, %r175, 1;
	setp.ge.s32 	%p86, %r180, %r185;
	@%p86 bra 	$L__BB1_122;
	mul.lo.s32 	%r181, %r180, %r186;
	setp.ge.s32 	%p87, %r176, %r186;
	@%p87 bra 	$L__BB1_116;
	add.s32 	%r362, %r176, %r181;
	mul.wide.s32 	%rd117, %r362, 4;
	add.s64 	%rd118, %rd41, %rd117;
	st.global.f32 	[%rd118], %f189;
$L__BB1_116:
	add.s32 	%r363, %r176, 1;
	setp.ge.s32 	%p88, %r363, %r186;
	cvt.s64.s32 	%rd119, %r181;
	cvt.s64.s32 	%rd120, %r176;
	add.s64 	%rd121, %rd120, %rd119;
	shl.b64 	%rd122, %rd121, 2;
	add.s64 	%rd43, %rd41, %rd122;
	@%p88 bra 	$L__BB1_118;
	st.global.f32 	[%rd43+4], %f188;
$L__BB1_118:
	add.s32 	%r364, %r176, 2;
	setp.ge.s32 	%p89, %r364, %r186;
	@%p89 bra 	$L__BB1_120;
	st.global.f32 	[%rd43+8], %f187;
$L__BB1_120:
	setp.ge.s32 	%p90, %r178, %r186;
	@%p90 bra 	$L__BB1_122;
	st.global.f32 	[%rd43+12], %f186;
$L__BB1_122:
	add.s32 	%r182, %r175, 2;
	setp.ge.s32 	%p91, %r182, %r185;
	@%p91 bra 	$L__BB1_131;
	mul.lo.s32 	%r183, %r182, %r186;
	setp.ge.s32 	%p92, %r176, %r186;
	@%p92 bra 	$L__BB1_125;
	add.s32 	%r365, %r176, %r183;
	mul.wide.s32 	%rd123, %r365, 4;
	add.s64 	%rd124, %rd41, %rd123;
	st.global.f32 	[%rd124], %f185;
$L__BB1_125:
	add.s32 	%r366, %r176, 1;
	setp.ge.s32 	%p93, %r366, %r186;
	cvt.s64.s32 	%rd125, %r183;
	cvt.s64.s32 	%rd126, %r176;
	add.s64 	%rd127, %rd126, %rd125;
	shl.b64 	%rd128, %rd127, 2;
	add.s64 	%rd44, %rd41, %rd128;
	@%p93 bra 	$L__BB1_127;
	st.global.f32 	[%rd44+4], %f184;
$L__BB1_127:
	add.s32 	%r367, %r176, 2;
	setp.ge.s32 	%p94, %r367, %r186;
	@%p94 bra 	$L__BB1_129;
	st.global.f32 	[%rd44+8], %f183;
$L__BB1_129:
	setp.ge.s32 	%p95, %r178, %r186;
	@%p95 bra 	$L__BB1_131;
	st.global.f32 	[%rd44+12], %f182;
$L__BB1_131:
	setp.ge.s32 	%p96, %r177, %r185;
	@%p96 bra 	$L__BB1_140;
	mul.lo.s32 	%r184, %r177, %r186;
	setp.ge.s32 	%p97, %r176, %r186;
	@%p97 bra 	$L__BB1_134;
	add.s32 	%r368, %r176, %r184;
	mul.wide.s32 	%rd129, %r368, 4;
	add.s64 	%rd130, %rd41, %rd129;
	st.global.f32 	[%rd130], %f181;
$L__BB1_134:
	add.s32 	%r369, %r176, 1;
	setp.ge.s32 	%p98, %r369, %r186;
	cvt.s64.s32 	%rd131, %r184;
	cvt.s64.s32 	%rd132, %r176;
	add.s64 	%rd133, %rd132, %rd131;
	shl.b64 	%rd134, %rd133, 2;
	add.s64 	%rd45, %rd41, %rd134;
	@%p98 bra 	$L__BB1_136;
	st.global.f32 	[%rd45+4], %f180;
$L__BB1_136:
	add.s32 	%r370, %r176, 2;
	setp.ge.s32 	%p99, %r370, %r186;
	@%p99 bra 	$L__BB1_138;
	st.global.f32 	[%rd45+8], %f179;
$L__BB1_138:
	setp.ge.s32 	%p100, %r178, %r186;
	@%p100 bra 	$L__BB1_140;
	st.global.f32 	[%rd45+12], %f178;
$L__BB1_140:
	ret;

}
	// .globl	_ZN13matmul_tensor12reduce_basicEiiiPKfPf
.visible .entry _ZN13matmul_tensor12reduce_basicEiiiPKfPf(
	.param .u32 _ZN13matmul_tensor12reduce_basicEiiiPKfPf_param_0,
	.param .u32 _ZN13matmul_tensor12reduce_basicEiiiPKfPf_param_1,
	.param .u32 _ZN13matmul_tensor12reduce_basicEiiiPKfPf_param_2,
	.param .u64 .ptr .align 1 _ZN13matmul_tensor12reduce_basicEiiiPKfPf_param_3,
	.param .u64 .ptr .align 1 _ZN13matmul_tensor12reduce_basicEiiiPKfPf_param_4
)
{
	.reg .pred 	%p<11>;
	.reg .b32 	%r<111>;
	.reg .b32 	%f<83>;
	.reg .b64 	%rd<125>;

	ld.param.u32 	%r67, [_ZN13matmul_tensor12reduce_basicEiiiPKfPf_param_0];
	ld.param.u32 	%r68, [_ZN13matmul_tensor12reduce_basicEiiiPKfPf_param_1];
	ld.param.u32 	%r69, [_ZN13matmul_tensor12reduce_basicEiiiPKfPf_param_2];
	ld.param.u64 	%rd4, [_ZN13matmul_tensor12reduce_basicEiiiPKfPf_param_3];
	cvta.to.global.u64 	%rd1, %rd4;
	mov.u32 	%r70, %ctaid.x;
	mov.u32 	%r71, %ntid.x;
	mov.u32 	%r72, %tid.x;
	mad.lo.s32 	%r1, %r70, %r71, %r72;
	mul.lo.s32 	%r2, %r68, %r67;
	setp.ge.s32 	%p1, %r1, %r2;
	@%p1 bra 	$L__BB2_15;
	cvt.s64.s32 	%rd2, %r1;
	setp.lt.s32 	%p2, %r69, 1;
	mov.f32 	%f82, 0f00000000;
	@%p2 bra 	$L__BB2_14;
	and.b32  	%r3, %r69, 15;
	setp.lt.u32 	%p3, %r69, 16;
	mov.f32 	%f82, 0f00000000;
	mov.b32 	%r107, 0;
	@%p3 bra 	$L__BB2_5;
	and.b32  	%r107, %r69, 2147483632;
	neg.s32 	%r105, %r107;
	shl.b32 	%r103, %r2, 1;
	mul.lo.s32 	%r102, %r2, 3;
	shl.b32 	%r101, %r2, 2;
	mul.lo.s32 	%r100, %r2, 5;
	mul.lo.s32 	%r99, %r2, 6;
	mul.lo.s32 	%r98, %r2, 7;
	shl.b32 	%r97, %r2, 3;
	mul.lo.s32 	%r96, %r2, 9;
	mul.lo.s32 	%r95, %r2, 10;
	mul.lo.s32 	%r94, %r2, 11;
	mul.lo.s32 	%r93, %r2, 12;
	mul.lo.s32 	%r92, %r2, 13;
	mul.lo.s32 	%r91, %r2, 14;
	mul.lo.s32 	%r90, %r2, 15;
	mov.f32 	%f82, 0f00000000;
	mov.b32 	%r89, 0;
	mov.u32 	%r104, %r2;
$L__BB2_4:
	.pragma "nounroll";
	cvt.s64.s32 	%rd5, %r89;
	add.s64 	%rd6, %rd5, %rd2;
	shl.b64 	%rd7, %rd6, 2;
	add.s64 	%rd8, %rd1, %rd7;
	ld.global.f32 	%f18, [%rd8];
	add.f32 	%f19, %f82, %f18;
	cvt.s64.s32 	%rd9, %r104;
	add.s64 	%rd10, %rd9, %rd2;
	shl.b64 	%rd11, %rd10, 2;
	add.s64 	%rd12, %rd1, %rd11;
	ld.global.f32 	%f20, [%rd12];
	add.f32 	%f21, %f19, %f20;
	cvt.s64.s32 	%rd13, %r103;
	add.s64 	%rd14, %rd13, %rd2;
	shl.b64 	%rd15, %rd14, 2;
	add.s64 	%rd16, %rd1, %rd15;
	ld.global.f32 	%f22, [%rd16];
	add.f32 	%f23, %f21, %f22;
	cvt.s64.s32 	%rd17, %r102;
	add.s64 	%rd18, %rd17, %rd2;
	shl.b64 	%rd19, %rd18, 2;
	add.s64 	%rd20, %rd1, %rd19;
	ld.global.f32 	%f24, [%rd20];
	add.f32 	%f25, %f23, %f24;
	cvt.s64.s32 	%rd21, %r101;
	add.s64 	%rd22, %rd21, %rd2;
	shl.b64 	%rd23, %rd22, 2;
	add.s64 	%rd24, %rd1, %rd23;
	ld.global.f32 	%f26, [%rd24];
	add.f32 	%f27, %f25, %f26;
	cvt.s64.s32 	%rd25, %r100;
	add.s64 	%rd26, %rd25, %rd2;
	shl.b64 	%rd27, %rd26, 2;
	add.s64 	%rd28, %rd1, %rd27;
	ld.global.f32 	%f28, [%rd28];
	add.f32 	%f29, %f27, %f28;
	cvt.s64.s32 	%rd29, %r99;
	add.s64 	%rd30, %rd29, %rd2;
	shl.b64 	%rd31, %rd30, 2;
	add.s64 	%rd32, %rd1, %rd31;
	ld.global.f32 	%f30, [%rd32];
	add.f32 	%f31, %f29, %f30;
	cvt.s64.s32 	%rd33, %r98;
	add.s64 	%rd34, %rd33, %rd2;
	shl.b64 	%rd35, %rd34, 2;
	add.s64 	%rd36, %rd1, %rd35;
	ld.global.f32 	%f32, [%rd36];
	add.f32 	%f33, %f31, %f32;
	cvt.s64.s32 	%rd37, %r97;
	add.s64 	%rd38, %rd37, %rd2;
	shl.b64 	%rd39, %rd38, 2;
	add.s64 	%rd40, %rd1, %rd39;
	ld.global.f32 	%f34, [%rd40];
	add.f32 	%f35, %f33, %f34;
	cvt.s64.s32 	%rd41, %r96;
	add.s64 	%rd42, %rd41, %rd2;
	shl.b64 	%rd43, %rd42, 2;
	add.s64 	%rd44, %rd1, %rd43;
	ld.global.f32 	%f36, [%rd44];
	add.f32 	%f37, %f35, %f36;
	cvt.s64.s32 	%rd45, %r95;
	add.s64 	%rd46, %rd45, %rd2;
	shl.b64 	%rd47, %rd46, 2;
	add.s64 	%rd48, %rd1, %rd47;
	ld.global.f32 	%f38, [%rd48];
	add.f32 	%f39, %f37, %f38;
	cvt.s64.s32 	%rd49, %r94;
	add.s64 	%rd50, %rd49, %rd2;
	shl.b64 	%rd51, %rd50, 2;
	add.s64 	%rd52, %rd1, %rd51;
	ld.global.f32 	%f40, [%rd52];
	add.f32 	%f41, %f39, %f40;
	cvt.s64.s32 	%rd53, %r93;
	add.s64 	%rd54, %rd53, %rd2;
	shl.b64 	%rd55, %rd54, 2;
	add.s64 	%rd56, %rd1, %rd55;
	ld.global.f32 	%f42, [%rd56];
	add.f32 	%f43, %f41, %f42;
	cvt.s64.s32 	%rd57, %r92;
	add.s64 	%rd58, %rd57, %rd2;
	shl.b64 	%rd59, %rd58, 2;
	add.s64 	%rd60, %rd1, %rd59;
	ld.global.f32 	%f44, [%rd60];
	add.f32 	%f45, %f43, %f44;
	cvt.s64.s32 	%rd61, %r91;
	add.s64 	%rd62, %rd61, %rd2;
	shl.b64 	%rd63, %rd62, 2;
	add.s64 	%rd64, %rd1, %rd63;
	ld.global.f32 	%f46, [%rd64];
	add.f32 	%f47, %f45, %f46;
	cvt.s64.s32 	%rd65, %r90;
	add.s64 	%rd66, %rd65, %rd2;
	shl.b64 	%rd67, %rd66, 2;
	add.s64 	%rd68, %rd1, %rd67;
	ld.global.f32 	%f48, [%rd68];
	add.f32 	%f82, %f47, %f48;
	add.s32 	%r105, %r105, 16;
	shl.b32 	%r75, %r2, 4;
	add.s32 	%r104, %r104, %r75;
	add.s32 	%r103, %r103, %r75;
	add.s32 	%r102, %r102, %r75;
	add.s32 	%r101, %r101, %r75;
	add.s32 	%r100, %r100, %r75;
	add.s32 	%r99, %r99, %r75;
	add.s32 	%r98, %r98, %r75;
	add.s32 	%r97, %r97, %r75;
	add.s32 	%r96, %r96, %r75;
	add.s32 	%r95, %r95, %r75;
	add.s32 	%r94, %r94, %r75;
	add.s32 	%r93, %r93, %r75;
	add.s32 	%r92, %r92, %r75;
	add.s32 	%r91, %r91, %r75;
	add.s32 	%r90, %r90, %r75;
	add.s32 	%r89, %r89, %r75;
	setp.ne.s32 	%p4, %r105, 0;
	@%p4 bra 	$L__BB2_4;
$L__BB2_5:
	setp.eq.s32 	%p5, %r3, 0;
	@%p5 bra 	$L__BB2_14;
	and.b32  	%r55, %r69, 7;
	setp.lt.u32 	%p6, %r3, 8;
	@%p6 bra 	$L__BB2_8;
	mul.lo.s32 	%r76, %r107, %r2;
	cvt.s64.s32 	%rd69, %r76;
	add.s64 	%rd70, %rd69, %rd2;
	shl.b64 	%rd71, %rd70, 2;
	add.s64 	%rd72, %rd1, %rd71;
	ld.global.f32 	%f50, [%rd72];
	add.f32 	%f51, %f82, %f50;
	add.s32 	%r77, %r76, %r2;
	cvt.s64.s32 	%rd73, %r77;
	add.s64 	%rd74, %rd73, %rd2;
	shl.b64 	%rd75, %rd74, 2;
	add.s64 	%rd76, %rd1, %rd75;
	ld.global.f32 	%f52, [%rd76];
	add.f32 	%f53, %f51, %f52;
	add.s32 	%r78, %r77, %r2;
	cvt.s64.s32 	%rd77, %r78;
	add.s64 	%rd78, %rd77, %rd2;
	shl.b64 	%rd79, %rd78, 2;
	add.s64 	%rd80, %rd1, %rd79;
	ld.global.f32 	%f54, [%rd80];
	add.f32 	%f55, %f53, %f54;
	add.s32 	%r79, %r78, %r2;
	cvt.s64.s32 	%rd81, %r79;
	add.s64 	%rd82, %rd81, %rd2;
	shl.b64 	%rd83, %rd82, 2;
	add.s64 	%rd84, %rd1, %rd83;
	ld.global.f32 	%f56, [%rd84];
	add.f32 	%f57, %f55, %f56;
	add.s32 	%r80, %r79, %r2;
	cvt.s64.s32 	%rd85, %r80;
	add.s64 	%rd86, %rd85, %rd2;
	shl.b64 	%rd87, %rd86, 2;
	add.s64 	%rd88, %rd1, %rd87;
	ld.global.f32 	%f58, [%rd88];
	add.f32 	%f59, %f57, %f58;
	add.s32 	%r81, %r80, %r2;
	cvt.s64.s32 	%rd89, %r81;
	add.s64 	%rd90, %rd89, %rd2;
	shl.b64 	%rd91, %rd90, 2;
	add.s64 	%rd92, %rd1, %rd91;
	ld.global.f32 	%f60, [%rd92];
	add.f32 	%f61, %f59, %f60;
	add.s32 	%r82, %r81, %r2;
	cvt.s64.s32 	%rd93, %r82;
	add.s64 	%rd94, %rd93, %rd2;
	shl.b64 	%rd95, %rd94, 2;
	add.s64 	%rd96, %rd1, %rd95;
	ld.global.f32 	%f62, [%rd96];
	add.f32 	%f63, %f61, %f62;
	add.s32 	%r83, %r82, %r2;
	cvt.s64.s32 	%rd97, %r83;
	add.s64 	%rd98, %rd97, %rd2;
	shl.b64 	%rd99, %rd98, 2;
	add.s64 	%rd100, %rd1, %rd99;
	ld.global.f32 	%f64, [%rd100];
	add.f32 	%f82, %f63, %f64;
	add.s32 	%r107, %r107, 8;
$L__BB2_8:
	setp.eq.s32 	%p7, %r55, 0;
	@%p7 bra 	$L__BB2_14;
	and.b32  	%r58, %r69, 3;
	setp.lt.u32 	%p8, %r55, 4;
	@%p8 bra 	$L__BB2_11;
	mul.lo.s32 	%r84, %r107, %r2;
	cvt.s64.s32 	%rd101, %r84;
	add.s64 	%rd102, %rd101, %rd2;
	shl.b64 	%rd103, %rd102, 2;
	add.s64 	%rd104, %rd1, %rd103;
	ld.global.f32 	%f66, [%rd104];
	add.f32 	%f67, %f82, %f66;
	add.s32 	%r85, %r84, %r2;
	cvt.s64.s32 	%rd105, %r85;
	add.s64 	%rd106, %rd105, %rd2;
	shl.b64 	%rd107, %rd106, 2;
	add.s64 	%rd108, %rd1, %rd107;
	ld.global.f32 	%f68, [%rd108];
	add.f32 	%f69, %f67, %f68;
	add.s32 	%r86, %r85, %r2;
	cvt.s64.s32 	%rd109, %r86;
	add.s64 	%rd110, %rd109, %rd2;
	shl.b64 	%rd111, %rd110, 2;
	add.s64 	%rd112, %rd1, %rd111;
	ld.global.f32 	%f70, [%rd112];
	add.f32 	%f71, %f69, %f70;
	add.s32 	%r87, %r86, %r2;
	cvt.s64.s32 	%rd113, %r87;
	add.s64 	%rd114, %rd113, %rd2;
	shl.b64 	%rd115, %rd114, 2;
	add.s64 	%rd116, %rd1, %rd115;
	ld.global.f32 	%f72, [%rd116];
	add.f32 	%f82, %f71, %f72;
	add.s32 	%r107, %r107, 4;
$L__BB2_11:
	setp.eq.s32 	%p9, %r58, 0;
	@%p9 bra 	$L__BB2_14;
	mul.lo.s32 	%r88, %r107, %r68;
	mul.lo.s32 	%r110, %r88, %r67;
	neg.s32 	%r109, %r58;
$L__BB2_13:
	.pragma "nounroll";
	cvt.s64.s32 	%rd117, %r110;
	add.s64 	%rd118, %rd117, %rd2;
	shl.b64 	%rd119, %rd118, 2;
	add.s64 	%rd120, %rd1, %rd119;
	ld.global.f32 	%f73, [%rd120];
	add.f32 	%f82, %f82, %f73;
	add.s32 	%r110, %r110, %r2;
	add.s32 	%r109, %r109, 1;
	setp.ne.s32 	%p10, %r109, 0;
	@%p10 bra 	$L__BB2_13;
$L__BB2_14:
	ld.param.u64 	%rd124, [_ZN13matmul_tensor12reduce_basicEiiiPKfPf_param_4];
	cvta.to.global.u64 	%rd121, %rd124;
	shl.b64 	%rd122, %rd2, 2;
	add.s64 	%rd123, %rd121, %rd122;
	st.global.f32 	[%rd123], %f82;
$L__BB2_15:
	ret;

}
	// .globl	_ZN13matmul_tensor22matmul_improved_reduceEiiiiPKfS1_PfS2_
.visible .entry _ZN13matmul_tensor22matmul_improved_reduceEiiiiPKfS1_PfS2_(
	.param .u32 _ZN13matmul_tensor22matmul_improved_reduceEiiiiPKfS1_PfS2__param_0,
	.param .u32 _ZN13matmul_tensor22matmul_improved_reduceEiiiiPKfS1_PfS2__param_1,
	.param .u32 _ZN13matmul_tensor22matmul_improved_reduceEiiiiPKfS1_PfS2__param_2,
	.param .u32 _ZN13matmul_tensor22matmul_improved_reduceEiiiiPKfS1_PfS2__param_3,
	.param .u64 .ptr .align 1 _ZN13matmul_tensor22matmul_improved_reduceEiiiiPKfS1_PfS2__param_4,
	.param .u64 .ptr .align 1 _ZN13matmul_tensor22matmul_improved_reduceEiiiiPKfS1_PfS2__param_5,
	.param .u64 .ptr .align 1 _ZN13matmul_tensor22matmul_improved_reduceEiiiiPKfS1_PfS2__param_6,
	.param .u64 .ptr .align 1 _ZN13matmul_tensor22matmul_improved_reduceEiiiiPKfS1_PfS2__param_7
)
{
	.reg .pred 	%p<96>;
	.reg .b32 	%r<505>;
	.reg .b32 	%f<59>;
	.reg .b64 	%rd<76>;

	ld.param.u32 	%r126, [_ZN13matmul_tensor22matmul_improved_reduceEiiiiPKfS1_PfS2__param_0];
	ld.param.u32 	%r127, [_ZN13matmul_tensor22matmul_improved_reduceEiiiiPKfS1_PfS2__param_1];
	ld.param.u32 	%r128, [_ZN13matmul_tensor22matmul_improved_reduceEiiiiPKfS1_PfS2__param_2];
	ld.param.u32 	%r129, [_ZN13matmul_tensor22matmul_improved_reduceEiiiiPKfS1_PfS2__param_3];
	ld.param.u64 	%rd3, [_ZN13matmul_tensor22matmul_improved_reduceEiiiiPKfS1_PfS2__param_5];
	mov.u32 	%r130, %tid.x;
	mov.u32 	%r131, %tid.y;
	and.b32  	%r132, %r131, 3;
	mov.u32 	%r133, %ctaid.x;
	shl.b32 	%r1, %r133, 6;
	mov.u32 	%r134, %ctaid.y;
	shl.b32 	%r2, %r134, 6;
	shl.b32 	%r135, %r131, 2;
	and.b32  	%r136, %r135, 4080;
	add.s32 	%r3, %r136, %r1;
	shl.b32 	%r137, %r131, 4;
	and.b32  	%r138, %r137, 48;
	or.b32  	%r4, %r138, %r2;
	shl.b32 	%r5, %r130, 1;
	and.b32  	%r6, %r5, 2040;
	and.b32  	%r7, %r130, 3;
	or.b32  	%r8, %r6, %r7;
	shl.b32 	%r139, %r130, 4;
	and.b32  	%r9, %r139, 48;
	shr.u32 	%r10, %r130, 2;
	add.s32 	%r11, %r9, %r10;
	mov.u32 	%r12, %ctaid.z;
	mul.lo.s32 	%r140, %r12, 192;
	add.s32 	%r141, %r140, 192;
	min.s32 	%r13, %r141, %r129;
	sub.s32 	%r14, %r13, %r140;
	setp.gt.u32 	%p6, %r131, 3;
	setp.ne.s32 	%p7, %r132, 0;
	and.pred  	%p1, %p6, %p7;
	@%p1 bra 	$L__BB3_21;
	shl.b32 	%r143, %r131, 5;
	and.b32  	%r144, %r143, 32640;
	shl.b32 	%r145, %r131, 7;
	and.b32  	%r146, %r145, 384;
	shr.u32 	%r147, %r8, 3;
	add.s32 	%r16, %r147, %r3;
	add.s32 	%r148, %r8, 64;
	shr.u32 	%r149, %r148, 3;
	add.s32 	%r17, %r149, %r3;
	add.s32 	%r150, %r8, 4;
	shr.u32 	%r151, %r150, 3;
	add.s32 	%r152, %r151, %r3;
	add.s32 	%r153, %r8, 68;
	shr.u32 	%r154, %r153, 3;
	add.s32 	%r155, %r154, %r3;
	shr.u32 	%r156, %r11, 4;
	and.b32  	%r157, %r10, 15;
	add.s32 	%r158, %r11, 64;
	shr.u32 	%r159, %r158, 4;
	add.s32 	%r160, %r11, 8;
	shr.u32 	%r161, %r160, 4;
	add.s32 	%r162, %r10, 8;
	and.b32  	%r163, %r162, 15;
	add.s32 	%r164, %r11, 72;
	shr.u32 	%r165, %r164, 4;
	add.s32 	%r166, %r10, %r146;
	add.s32 	%r167, %r166, %r9;
	shl.b32 	%r168, %r167, 2;
	mov.u32 	%r169, _ZN13matmul_tensor10shared_memE;
	add.s32 	%r170, %r168, %r169;
	add.s32 	%r485, %r170, 16384;
	add.s32 	%r171, %r144, %r6;
	add.s32 	%r172, %r171, %r7;
	shl.b32 	%r173, %r172, 2;
	add.s32 	%r174, %r173, %r169;
	add.s32 	%r484, %r174, 256;
	mul.lo.s32 	%r175, %r12, 1536;
	or.b32  	%r482, %r165, %r175;
	mad.lo.s32 	%r176, %r127, %r482, %r2;
	add.s32 	%r179, %r176, %r138;
	add.s32 	%r483, %r179, %r163;
	or.b32  	%r480, %r161, %r175;
	mad.lo.s32 	%r180, %r127, %r480, %r2;
	add.s32 	%r181, %r180, %r138;
	add.s32 	%r481, %r181, %r163;
	or.b32  	%r478, %r159, %r175;
	mad.lo.s32 	%r182, %r127, %r478, %r2;
	add.s32 	%r183, %r182, %r138;
	add.s32 	%r479, %r183, %r157;
	mad.lo.s32 	%r184, %r155, %r128, %r175;
	add.s32 	%r477, %r184, %r7;
	or.b32  	%r476, %r175, %r7;
	mad.lo.s32 	%r475, %r152, %r128, %r476;
	mad.lo.s32 	%r474, %r17, %r128, %r476;
	mad.lo.s32 	%r473, %r16, %r128, %r476;
	or.b32  	%r471, %r156, %r175;
	mad.lo.s32 	%r185, %r127, %r471, %r2;
	add.s32 	%r186, %r185, %r138;
	add.s32 	%r472, %r186, %r157;
	mov.b32 	%r486, 4;
$L__BB3_2:
	and.b32  	%r187, %r131, 3;
	setp.ne.s32 	%p8, %r187, 0;
	@%p8 bra 	$L__BB3_11;
	setp.ge.s32 	%p9, %r16, %r126;
	setp.ge.s32 	%p10, %r476, %r128;
	or.pred  	%p11, %p9, %p10;
	@%p11 bra 	$L__BB3_5;
	ld.param.u64 	%rd67, [_ZN13matmul_tensor22matmul_improved_reduceEiiiiPKfS1_PfS2__param_4];
	mul.wide.s32 	%rd6, %r473, 4;
	add.s64 	%rd5, %rd67, %rd6;
	add.s32 	%r188, %r484, -256;
	// begin inline asm
	cp.async.ca.shared.global [%r188], [%rd5], 4;

	// end inline asm
$L__BB3_5:
	setp.ge.s32 	%p13, %r17, %r126;
	or.pred  	%p14, %p13, %p10;
	@%p14 bra 	$L__BB3_7;
	ld.param.u64 	%rd68, [_ZN13matmul_tensor22matmul_improved_reduceEiiiiPKfS1_PfS2__param_4];
	mul.wide.s32 	%rd8, %r474, 4;
	add.s64 	%rd7, %rd68, %rd8;
	// begin inline asm
	cp.async.ca.shared.global [%r484], [%rd7], 4;

	// end inline asm
$L__BB3_7:
	add.s32 	%r190, %r8, 4;
	shr.u32 	%r191, %r190, 3;
	add.s32 	%r192, %r191, %r3;
	setp.ge.s32 	%p15, %r192, %r126;
	add.s32 	%r193, %r476, 4;
	setp.ge.s32 	%p16, %r193, %r128;
	or.pred  	%p17, %p15, %p16;
	@%p17 bra 	$L__BB3_9;
	ld.param.u64 	%rd69, [_ZN13matmul_tensor22matmul_improved_reduceEiiiiPKfS1_PfS2__param_4];
	add.s32 	%r195, %r475, 4;
	mul.wide.s32 	%rd10, %r195, 4;
	add.s64 	%rd9, %rd69, %rd10;
	add.s32 	%r194, %r484, -240;
	// begin inline asm
	cp.async.ca.shared.global [%r194], [%rd9], 4;

	// end inline asm
$L__BB3_9:
	add.s32 	%r196, %r476, 4;
	setp.ge.s32 	%p18, %r196, %r128;
	add.s32 	%r197, %r8, 68;
	shr.u32 	%r198, %r197, 3;
	add.s32 	%r199, %r198, %r3;
	setp.ge.s32 	%p19, %r199, %r126;
	or.pred  	%p20, %p19, %p18;
	@%p20 bra 	$L__BB3_11;
	ld.param.u64 	%rd70, [_ZN13matmul_tensor22matmul_improved_reduceEiiiiPKfS1_PfS2__param_4];
	add.s32 	%r201, %r477, 4;
	mul.wide.s32 	%rd12, %r201, 4;
	add.s64 	%rd11, %rd70, %rd12;
	add.s32 	%r200, %r484, 16;
	// begin inline asm
	cp.async.ca.shared.global [%r200], [%rd11], 4;

	// end inline asm
$L__BB3_11:
	@%p6 bra 	$L__BB3_20;
	and.b32  	%r202, %r10, 15;
	add.s32 	%r203, %r202, %r4;
	setp.ge.s32 	%p22, %r203, %r127;
	setp.ge.s32 	%p23, %r471, %r128;
	or.pred  	%p24, %p23, %p22;
	@%p24 bra 	$L__BB3_14;
	mul.wide.s32 	%rd14, %r472, 4;
	add.s64 	%rd13, %rd3, %rd14;
	// begin inline asm
	cp.async.ca.shared.global [%r485], [%rd13], 4;

	// end inline asm
$L__BB3_14:
	and.b32  	%r206, %r10, 15;
	add.s32 	%r207, %r206, %r4;
	setp.ge.s32 	%p25, %r207, %r127;
	setp.ge.s32 	%p26, %r478, %r128;
	or.pred  	%p27, %p26, %p25;
	@%p27 bra 	$L__BB3_16;
	mul.wide.s32 	%rd16, %r479, 4;
	add.s64 	%rd15, %rd3, %rd16;
	add.s32 	%r209, %r485, 256;
	// begin inline asm
	cp.async.ca.shared.global [%r209], [%rd15], 4;

	// end inline asm
$L__BB3_16:
	add.s32 	%r210, %r10, 8;
	and.b32  	%r211, %r210, 15;
	add.s32 	%r212, %r211, %r4;
	setp.ge.s32 	%p28, %r212, %r127;
	setp.ge.s32 	%p29, %r480, %r128;
	or.pred  	%p30, %p29, %p28;
	@%p30 bra 	$L__BB3_18;
	mul.wide.s32 	%rd18, %r481, 4;
	add.s64 	%rd17, %rd3, %rd18;
	add.s32 	%r214, %r485, 32;
	// begin inline asm
	cp.async.ca.shared.global [%r214], [%rd17], 4;

	// end inline asm
$L__BB3_18:
	add.s32 	%r215, %r10, 8;
	and.b32  	%r216, %r215, 15;
	add.s32 	%r217, %r216, %r4;
	setp.ge.s32 	%p31, %r217, %r127;
	setp.ge.s32 	%p32, %r482, %r128;
	or.pred  	%p33, %p32, %p31;
	@%p33 bra 	$L__BB3_20;
	mul.wide.s32 	%rd20, %r483, 4;
	add.s64 	%rd19, %rd3, %rd20;
	add.s32 	%r219, %r485, 288;
	// begin inline asm
	cp.async.ca.shared.global [%r219], [%rd19], 4;

	// end inline asm
$L__BB3_20:
	// begin inline asm
	cp.async.commit_group;

	// end inline asm
	add.s32 	%r486, %r486, 8;
	add.s32 	%r485, %r485, 2048;
	add.s32 	%r484, %r484, 2048;
	shl.b32 	%r220, %r127, 3;
	add.s32 	%r483, %r483, %r220;
	add.s32 	%r482, %r482, 8;
	add.s32 	%r481, %r481, %r220;
	add.s32 	%r480, %r480, 8;
	add.s32 	%r479, %r479, %r220;
	add.s32 	%r478, %r478, 8;
	add.s32 	%r477, %r477, 8;
	add.s32 	%r476, %r476, 8;
	add.s32 	%r475, %r475, 8;
	add.s32 	%r474, %r474, 8;
	add.s32 	%r473, %r473, 8;
	add.s32 	%r472, %r472, %r220;
	add.s32 	%r471, %r471, 8;
	setp.ne.s32 	%p34, %r486, 68;
	@%p34 bra 	$L__BB3_2;
$L__BB3_21:
	setp.lt.s32 	%p35, %r14, 1;
	mov.f32 	%f51, 0f00000000;
	mov.f32 	%f52, %f51;
	mov.f32 	%f53, %f51;
	mov.f32 	%f54, %f51;
	mov.f32 	%f55, %f51;
	mov.f32 	%f56, %f51;
	mov.f32 	%f57, %f51;
	mov.f32 	%f58, %f51;
	@%p35 bra 	$L__BB3_59;
	shr.u32 	%r223, %r8, 3;
	add.s32 	%r224, %r223, %r3;
	add.s32 	%r225, %r8, 64;
	shr.u32 	%r226, %r225, 3;
	add.s32 	%r227, %r226, %r3;
	add.s32 	%r228, %r8, 4;
	shr.u32 	%r229, %r228, 3;
	add.s32 	%r230, %r229, %r3;
	add.s32 	%r231, %r8, 68;
	shr.u32 	%r232, %r231, 3;
	shr.u32 	%r233, %r11, 4;
	and.b32  	%r234, %r10, 15;
	add.s32 	%r235, %r11, 64;
	shr.u32 	%r236, %r235, 4;
	add.s32 	%r237, %r11, 8;
	shr.u32 	%r238, %r237, 4;
	add.s32 	%r239, %r10, 8;
	and.b32  	%r240, %r239, 15;
	add.s32 	%r241, %r11, 72;
	shr.u32 	%r242, %r241, 4;
	mul.lo.s32 	%r243, %r12, 192;
	sub.s32 	%r501, %r243, %r13;
	mul.lo.s32 	%r244, %r12, 1536;
	or.b32  	%r499, %r242, %r244;
	or.b32  	%r245, %r499, 64;
	mad.lo.s32 	%r246, %r127, %r245, %r2;
	mov.u32 	%r247, %tid.y;
	shl.b32 	%r248, %r247, 4;
	and.b32  	%r249, %r248, 48;
	add.s32 	%r250, %r246, %r249;
	add.s32 	%r500, %r250, %r240;
	or.b32  	%r497, %r238, %r244;
	or.b32  	%r251, %r497, 64;
	mad.lo.s32 	%r252, %r127, %r251, %r2;
	add.s32 	%r253, %r252, %r249;
	add.s32 	%r498, %r253, %r240;
	or.b32  	%r495, %r236, %r244;
	or.b32  	%r254, %r495, 64;
	mad.lo.s32 	%r255, %r127, %r254, %r2;
	add.s32 	%r256, %r255, %r249;
	add.s32 	%r496, %r256, %r234;
	add.s32 	%r257, %r232, %r1;
	shl.b32 	%r258, %r247, 2;
	and.b32  	%r259, %r258, 4080;
	add.s32 	%r260, %r257, %r259;
	mad.lo.s32 	%r261, %r128, %r260, %r244;
	add.s32 	%r494, %r261, %r7;
	or.b32  	%r262, %r244, %r7;
	or.b32  	%r493, %r262, 64;
	mad.lo.s32 	%r492, %r230, %r128, %r262;
	mad.lo.s32 	%r491, %r227, %r128, %r262;
	mad.lo.s32 	%r490, %r224, %r128, %r262;
	or.b32  	%r488, %r233, %r244;
	or.b32  	%r263, %r488, 64;
	mad.lo.s32 	%r264, %r127, %r263, %r2;
	add.s32 	%r265, %r264, %r249;
	add.s32 	%r489, %r265, %r234;
	mov.b32 	%r503, 8;
	mov.f32 	%f51, 0f00000000;
	mov.b32 	%r487, 0;
	mov.u32 	%r502, %r487;
$L__BB3_23:
	setp.gt.s32 	%p36, %r503, 1;
	@%p36 bra 	$L__BB3_25;
	// begin inline asm
	cp.async.wait_group 0;

	// end inline asm
	bra.uni 	$L__BB3_38;
$L__BB3_25:
	setp.lt.u32 	%p37, %r503, 8;
	@%p37 bra 	$L__BB3_27;
	// begin inline asm
	cp.async.wait_group 7;

	// end inline asm
	bra.uni 	$L__BB3_38;
$L__BB3_27:
	setp.ne.s32 	%p38, %r503, 7;
	@%p38 bra 	$L__BB3_29;
	// begin inline asm
	cp.async.wait_group 6;

	// end inline asm
	bra.uni 	$L__BB3_38;
$L__BB3_29:
	setp.lt.u32 	%p39, %r503, 6;
	@%p39 bra 	$L__BB3_31;
	// begin inline asm
	cp.async.wait_group 5;

	// end inline asm
	bra.uni 	$L__BB3_38;
$L__BB3_31:
	setp.ne.s32 	%p40, %r503, 5;
	@%p40 bra 	$L__BB3_33;
	// begin inline asm
	cp.async.wait_group 4;

	// end inline asm
	bra.uni 	$L__BB3_38;
$L__BB3_33:
	setp.lt.u32 	%p41, %r503, 4;
	@%p41 bra 	$L__BB3_35;
	// begin inline asm
	cp.async.wait_group 3;

	// end inline asm
	bra.uni 	$L__BB3_38;
$L__BB3_35:
	setp.eq.s32 	%p42, %r503, 2;
	@%p42 bra 	$L__BB3_37;
	// begin inline asm
	cp.async.wait_group 2;

	// end inline asm
	bra.uni 	$L__BB3_38;
$L__BB3_37:
	// begin inline asm
	cp.async.wait_group 1;

	// end inline asm
$L__BB3_38:
	and.b32  	%r278, %r487, 3584;
	mov.u32 	%r96, %tid.y;
	shl.b32 	%r279, %r96, 5;
	and.b32  	%r280, %r279, 32640;
	add.s32 	%r281, %r278, %r280;
	shl.b32 	%r282, %r281, 2;
	mov.u32 	%r283, _ZN13matmul_tensor10shared_memE;
	add.s32 	%r284, %r283, %r282;
	shl.b32 	%r285, %r487, 2;
	and.b32  	%r286, %r285, 14336;
	shl.b32 	%r287, %r96, 9;
	and.b32  	%r288, %r287, 1536;
	or.b32  	%r289, %r288, %r286;
	add.s32 	%r290, %r283, %r289;
	shl.b32 	%r291, %r11, 2;
	add.s32 	%r292, %r290, %r291;
	bar.sync 	0;
	shl.b32 	%r293, %r8, 2;
	add.s32 	%r294, %r284, %r293;
	ld.shared.u32 	%r266, [%r294];
	ld.shared.u32 	%r267, [%r294+256];
	ld.shared.u32 	%r268, [%r294+16];
	ld.shared.u32 	%r269, [%r294+272];
	ld.shared.u32 	%r270, [%r292+16384];
	ld.shared.u32 	%r271, [%r292+16640];
	ld.shared.u32 	%r276, [%r292+16416];
	ld.shared.u32 	%r277, [%r292+16672];
	// begin inline asm
	mma.sync.aligned.m16n8k8.row.col.f32.tf32.tf32.f32 {%f58,%f57,%f56,%f55}, {%r266,%r267,%r268,%r269}, {%r270,%r271}, {%f58,%f57,%f56,%f55};

	// end inline asm
	// begin inline asm
	mma.sync.aligned.m16n8k8.row.col.f32.tf32.tf32.f32 {%f54,%f53,%f52,%f51}, {%r266,%r267,%r268,%r269}, {%r276,%r277}, {%f54,%f53,%f52,%f51};

	// end inline asm
	bar.sync 	0;
	add.s32 	%r504, %r503, -1;
	add.s32 	%r295, %r502, 8;
	setp.le.s32 	%p43, %r14, %r295;
	or.pred  	%p44, %p1, %p43;
	@%p44 bra 	$L__BB3_58;
	and.b32  	%r296, %r96, 3;
	setp.ne.s32 	%p45, %r296, 0;
	@%p45 bra 	$L__BB3_48;
	shr.u32 	%r297, %r8, 3;
	add.s32 	%r298, %r297, %r3;
	setp.ge.s32 	%p46, %r298, %r126;
	setp.ge.s32 	%p47, %r493, %r128;
	or.pred  	%p48, %p46, %p47;
	@%p48 bra 	$L__BB3_42;
	ld.param.u64 	%rd71, [_ZN13matmul_tensor22matmul_improved_reduceEiiiiPKfS1_PfS2__param_4];
	add.s32 	%r300, %r490, 64;
	mul.wide.s32 	%rd22, %r300, 4;
	add.s64 	%rd21, %rd71, %rd22;
	and.b32  	%r301, %r487, 3584;
	mov.u32 	%r302, %tid.y;
	shl.b32 	%r303, %r302, 5;
	and.b32  	%r304, %r303, 32640;
	add.s32 	%r305, %r301, %r304;
	shl.b32 	%r306, %r305, 2;
	mov.u32 	%r307, _ZN13matmul_tensor10shared_memE;
	add.s32 	%r308, %r307, %r306;
	shl.b32 	%r309, %r8, 2;
	add.s32 	%r299, %r308, %r309;
	// begin inline asm
	cp.async.ca.shared.global [%r299], [%rd21], 4;

	// end inline asm
$L__BB3_42:
	add.s32 	%r310, %r8, 64;
	shr.u32 	%r311, %r310, 3;
	add.s32 	%r312, %r311, %r3;
	setp.ge.s32 	%p50, %r312, %r126;
	or.pred  	%p51, %p50, %p47;
	@%p51 bra 	$L__BB3_44;
	ld.param.u64 	%rd72, [_ZN13matmul_tensor22matmul_improved_reduceEiiiiPKfS1_PfS2__param_4];
	add.s32 	%r314, %r491, 64;
	mul.wide.s32 	%rd24, %r314, 4;
	add.s64 	%rd23, %rd72, %rd24;
	and.b32  	%r315, %r487, 3584;
	mov.u32 	%r316, %tid.y;
	shl.b32 	%r317, %r316, 5;
	and.b32  	%r318, %r317, 32640;
	add.s32 	%r319, %r315, %r318;
	shl.b32 	%r320, %r319, 2;
	mov.u32 	%r321, _ZN13matmul_tensor10shared_memE;
	add.s32 	%r322, %r321, %r320;
	shl.b32 	%r323, %r8, 2;
	add.s32 	%r324, %r322, %r323;
	add.s32 	%r313, %r324, 256;
	// begin inline asm
	cp.async.ca.shared.global [%r313], [%rd23], 4;

	// end inline asm
$L__BB3_44:
	add.s32 	%r325, %r8, 4;
	shr.u32 	%r326, %r325, 3;
	add.s32 	%r327, %r326, %r3;
	setp.ge.s32 	%p52, %r327, %r126;
	add.s32 	%r328, %r493, 4;
	setp.ge.s32 	%p53, %r328, %r128;
	or.pred  	%p54, %p52, %p53;
	@%p54 bra 	$L__BB3_46;
	ld.param.u64 	%rd73, [_ZN13matmul_tensor22matmul_improved_reduceEiiiiPKfS1_PfS2__param_4];
	add.s32 	%r330, %r492, 68;
	mul.wide.s32 	%rd26, %r330, 4;
	add.s64 	%rd25, %rd73, %rd26;
	and.b32  	%r331, %r487, 3584;
	mov.u32 	%r332, %tid.y;
	shl.b32 	%r333, %r332, 5;
	and.b32  	%r334, %r333, 32640;
	add.s32 	%r335, %r331, %r334;
	shl.b32 	%r336, %r335, 2;
	mov.u32 	%r337, _ZN13matmul_tensor10shared_memE;
	add.s32 	%r338, %r337, %r336;
	shl.b32 	%r339, %r8, 2;
	add.s32 	%r340, %r338, %r339;
	add.s32 	%r329, %r340, 16;
	// begin inline asm
	cp.async.ca.shared.global [%r329], [%rd25], 4;

	// end inline asm
$L__BB3_46:
	add.s32 	%r341, %r493, 4;
	setp.ge.s32 	%p55, %r341, %r128;
	add.s32 	%r342, %r8, 68;
	shr.u32 	%r343, %r342, 3;
	add.s32 	%r344, %r343, %r3;
	setp.ge.s32 	%p56, %r344, %r126;
	or.pred  	%p57, %p56, %p55;
	@%p57 bra 	$L__BB3_48;
	ld.param.u64 	%rd74, [_ZN13matmul_tensor22matmul_improved_reduceEiiiiPKfS1_PfS2__param_4];
	add.s32 	%r346, %r494, 68;
	mul.wide.s32 	%rd28, %r346, 4;
	add.s64 	%rd27, %rd74, %rd28;
	and.b32  	%r347, %r487, 3584;
	mov.u32 	%r348, %tid.y;
	shl.b32 	%r349, %r348, 5;
	and.b32  	%r350, %r349, 32640;
	add.s32 	%r351, %r347, %r350;
	shl.b32 	%r352, %r351, 2;
	mov.u32 	%r353, _ZN13matmul_tensor10shared_memE;
	add.s32 	%r354, %r353, %r352;
	shl.b32 	%r355, %r8, 2;
	add.s32 	%r356, %r354, %r355;
	add.s32 	%r345, %r356, 272;
	// begin inline asm
	cp.async.ca.shared.global [%r345], [%rd27], 4;

	// end inline asm
$L__BB3_48:
	mov.u32 	%r357, %tid.y;
	setp.gt.u32 	%p58, %r357, 3;
	@%p58 bra 	$L__BB3_57;
	and.b32  	%r358, %r10, 15;
	mov.u32 	%r359, %tid.y;
	shl.b32 	%r360, %r359, 4;
	and.b32  	%r361, %r360, 48;
	mov.u32 	%r362, %ctaid.y;
	shl.b32 	%r363, %r362, 6;
	or.b32  	%r364, %r361, %r363;
	or.b32  	%r365, %r358, %r364;
	setp.ge.s32 	%p59, %r365, %r127;
	add.s32 	%r367, %r488, 64;
	setp.ge.s32 	%p60, %r367, %r128;
	or.pred  	%p61, %p60, %p59;
	@%p61 bra 	$L__BB3_51;
	mul.wide.s32 	%rd30, %r489, 4;
	add.s64 	%rd29, %rd3, %rd30;
	mov.u32 	%r369, %tid.y;
	shl.b32 	%r370, %r487, 2;
	and.b32  	%r371, %r370, 14336;
	shl.b32 	%r372, %r369, 9;
	and.b32  	%r373, %r372, 1536;
	or.b32  	%r374, %r373, %r371;
	mov.u32 	%r375, _ZN13matmul_tensor10shared_memE;
	add.s32 	%r376, %r375, %r374;
	shl.b32 	%r377, %r11, 2;
	add.s32 	%r378, %r376, %r377;
	add.s32 	%r368, %r378, 16384;
	// begin inline asm
	cp.async.ca.shared.global [%r368], [%rd29], 4;

	// end inline asm
$L__BB3_51:
	and.b32  	%r379, %r10, 15;
	mov.u32 	%r380, %tid.y;
	shl.b32 	%r381, %r380, 4;
	and.b32  	%r382, %r381, 48;
	mov.u32 	%r383, %ctaid.y;
	shl.b32 	%r384, %r383, 6;
	or.b32  	%r385, %r382, %r384;
	or.b32  	%r386, %r379, %r385;
	setp.ge.s32 	%p62, %r386, %r127;
	add.s32 	%r388, %r495, 64;
	setp.ge.s32 	%p63, %r388, %r128;
	or.pred  	%p64, %p63, %p62;
	@%p64 bra 	$L__BB3_53;
	mul.wide.s32 	%rd32, %r496, 4;
	add.s64 	%rd31, %rd3, %rd32;
	mov.u32 	%r390, %tid.y;
	shl.b32 	%r391, %r487, 2;
	and.b32  	%r392, %r391, 14336;
	shl.b32 	%r393, %r390, 9;
	and.b32  	%r394, %r393, 1536;
	or.b32  	%r395, %r394, %r392;
	mov.u32 	%r396, _ZN13matmul_tensor10shared_memE;
	add.s32 	%r397, %r396, %r395;
	shl.b32 	%r398, %r11, 2;
	add.s32 	%r399, %r397, %r398;
	add.s32 	%r389, %r399, 16640;
	// begin inline asm
	cp.async.ca.shared.global [%r389], [%rd31], 4;

	// end inline asm
$L__BB3_53:
	add.s32 	%r400, %r10, 8;
	and.b32  	%r401, %r400, 15;
	mov.u32 	%r402, %tid.y;
	shl.b32 	%r403, %r402, 4;
	and.b32  	%r404, %r403, 48;
	mov.u32 	%r405, %ctaid.y;
	shl.b32 	%r406, %r405, 6;
	or.b32  	%r407, %r404, %r406;
	or.b32  	%r408, %r401, %r407;
	setp.ge.s32 	%p65, %r408, %r127;
	add.s32 	%r410, %r497, 64;
	setp.ge.s32 	%p66, %r410, %r128;
	or.pred  	%p67, %p66, %p65;
	@%p67 bra 	$L__BB3_55;
	mul.wide.s32 	%rd34, %r498, 4;
	add.s64 	%rd33, %rd3, %rd34;
	mov.u32 	%r412, %tid.y;
	shl.b32 	%r413, %r487, 2;
	and.b32  	%r414, %r413, 14336;
	shl.b32 	%r415, %r412, 9;
	and.b32  	%r416, %r415, 1536;
	or.b32  	%r417, %r416, %r414;
	mov.u32 	%r418, _ZN13matmul_tensor10shared_memE;
	add.s32 	%r419, %r418, %r417;
	shl.b32 	%r420, %r11, 2;
	add.s32 	%r421, %r419, %r420;
	add.s32 	%r411, %r421, 16416;
	// begin inline asm
	cp.async.ca.shared.global [%r411], [%rd33], 4;

	// end inline asm
$L__BB3_55:
	add.s32 	%r422, %r10, 8;
	and.b32  	%r423, %r422, 15;
	mov.u32 	%r424, %tid.y;
	shl.b32 	%r425, %r424, 4;
	and.b32  	%r426, %r425, 48;
	mov.u32 	%r427, %ctaid.y;
	shl.b32 	%r428, %r427, 6;
	or.b32  	%r429, %r426, %r428;
	or.b32  	%r430, %r423, %r429;
	setp.ge.s32 	%p68, %r430, %r127;
	add.s32 	%r432, %r499, 64;
	setp.ge.s32 	%p69, %r432, %r128;
	or.pred  	%p70, %p69, %p68;
	@%p70 bra 	$L__BB3_57;
	mul.wide.s32 	%rd36, %r500, 4;
	add.s64 	%rd35, %rd3, %rd36;
	mov.u32 	%r434, %tid.y;
	shl.b32 	%r435, %r487, 2;
	and.b32  	%r436, %r435, 14336;
	shl.b32 	%r437, %r434, 9;
	and.b32  	%r438, %r437, 1536;
	or.b32  	%r439, %r438, %r436;
	mov.u32 	%r440, _ZN13matmul_tensor10shared_memE;
	add.s32 	%r441, %r440, %r439;
	shl.b32 	%r442, %r11, 2;
	add.s32 	%r443, %r441, %r442;
	add.s32 	%r433, %r443, 16672;
	// begin inline asm
	cp.async.ca.shared.global [%r433], [%rd35], 4;

	// end inline asm
$L__BB3_57:
	// begin inline asm
	cp.async.commit_group;

	// end inline asm
	mov.u32 	%r504, %r503;
$L__BB3_58:
	add.s32 	%r502, %r502, 1;
	add.s32 	%r501, %r501, 1;
	setp.ne.s32 	%p71, %r501, 0;
	shl.b32 	%r444, %r127, 3;
	add.s32 	%r500, %r500, %r444;
	add.s32 	%r499, %r499, 8;
	add.s32 	%r498, %r498, %r444;
	add.s32 	%r497, %r497, 8;
	add.s32 	%r496, %r496, %r444;
	add.s32 	%r495, %r495, 8;
	add.s32 	%r494, %r494, 8;
	add.s32 	%r493, %r493, 8;
	add.s32 	%r492, %r492, 8;
	add.s32 	%r491, %r491, 8;
	add.s32 	%r490, %r490, 8;
	add.s32 	%r489, %r489, %r444;
	add.s32 	%r488, %r488, 8;
	add.s32 	%r487, %r487, 512;
	mov.u32 	%r503, %r504;
	@%p71 bra 	$L__BB3_23;
$L__BB3_59:
	ld.param.u64 	%rd75, [_ZN13matmul_tensor22matmul_improved_reduceEiiiiPKfS1_PfS2__param_7];
	mov.u32 	%r445, %ctaid.z;
	mul.lo.s32 	%r446, %r126, %r445;
	mul.lo.s32 	%r447, %r446, %r127;
	cvta.to.global.u64 	%rd37, %rd75;
	mul.wide.s32 	%rd38, %r447, 4;
	add.s64 	%rd1, %rd37, %rd38;
	and.b32  	%r448, %r5, 6;
	add.s32 	%r115, %r10, %r3;
	mov.u32 	%r449, %tid.y;
	shl.b32 	%r450, %r449, 4;
	and.b32  	%r451, %r450, 48;
	mov.u32 	%r452, %ctaid.y;
	shl.b32 	%r453, %r452, 6;
	or.b32  	%r116, %r451, %r453;
	or.b32  	%r454, %r448, %r116;
	add.s32 	%r118, %r454, 8;
	setp.lt.s32 	%p2, %r115, %r126;
	setp.ge.s32 	%p72, %r115, %r126;
	setp.ge.s32 	%p73, %r454, %r127;
	or.pred  	%p74, %p72, %p73;
	@%p74 bra 	$L__BB3_61;
	mad.lo.s32 	%r455, %r115, %r127, %r454;
	mul.wide.s32 	%rd39, %r455, 4;
	add.s64 	%rd40, %rd1, %rd39;
	st.global.f32 	[%rd40], %f58;
$L__BB3_61:
	setp.ge.s32 	%p75, %r118, %r127;
	not.pred 	%p76, %p2;
	or.pred  	%p77, %p76, %p75;
	@%p77 bra 	$L__BB3_63;
	mul.lo.s32 	%r456, %r115, %r127;
	cvt.s64.s32 	%rd41, %r456;
	cvt.u64.u32 	%rd42, %r454;
	add.s64 	%rd43, %rd41, %rd42;
	shl.b64 	%rd44, %rd43, 2;
	add.s64 	%rd45, %rd1, %rd44;
	st.global.f32 	[%rd45+32], %f54;
$L__BB3_63:
	add.s32 	%r119, %r5, 1;
	shr.u32 	%r457, %r119, 3;
	add.s32 	%r120, %r457, %r3;
	add.s32 	%r121, %r454, 1;
	add.s32 	%r122, %r454, 9;
	setp.lt.s32 	%p3, %r120, %r126;
	setp.ge.s32 	%p78, %r120, %r126;
	setp.ge.s32 	%p79, %r121, %r127;
	or.pred  	%p80, %p78, %p79;
	@%p80 bra 	$L__BB3_65;
	mad.lo.s32 	%r458, %r120, %r127, %r121;
	mul.wide.s32 	%rd46, %r458, 4;
	add.s64 	%rd47, %rd1, %rd46;
	st.global.f32 	[%rd47], %f57;
$L__BB3_65:
	setp.ge.s32 	%p81, %r122, %r127;
	not.pred 	%p82, %p3;
	or.pred  	%p83, %p82, %p81;
	@%p83 bra 	$L__BB3_67;
	mul.lo.s32 	%r459, %r120, %r127;
	cvt.s64.s32 	%rd48, %r459;
	and.b32  	%r460, %r119, 7;
	add.s32 	%r461, %r116, %r460;
	cvt.u64.u32 	%rd49, %r461;
	add.s64 	%rd50, %rd48, %rd49;
	shl.b64 	%rd51, %rd50, 2;
	add.s64 	%rd52, %rd1, %rd51;
	st.global.f32 	[%rd52+32], %f53;
$L__BB3_67:
	setp.lt.s32 	%p84, %r118, %r127;
	setp.ge.s32 	%p85, %r454, %r127;
	add.s32 	%r462, %r5, 64;
	shr.u32 	%r463, %r462, 3;
	add.s32 	%r123, %r463, %r3;
	setp.ge.s32 	%p86, %r123, %r126;
	setp.lt.s32 	%p87, %r123, %r126;
	and.pred  	%p4, %p87, %p84;
	or.pred  	%p88, %p86, %p85;
	@%p88 bra 	$L__BB3_69;
	mad.lo.s32 	%r464, %r123, %r127, %r454;
	mul.wide.s32 	%rd53, %r464, 4;
	add.s64 	%rd54, %rd1, %rd53;
	st.global.f32 	[%rd54], %f56;
$L__BB3_69:
	not.pred 	%p89, %p4;
	@%p89 bra 	$L__BB3_71;
	mul.lo.s32 	%r465, %r123, %r127;
	cvt.s64.s32 	%rd55, %r465;
	cvt.u64.u32 	%rd56, %r454;
	add.s64 	%rd57, %rd55, %rd56;
	shl.b64 	%rd58, %rd57, 2;
	add.s64 	%rd59, %rd1, %rd58;
	st.global.f32 	[%rd59+32], %f52;
$L__BB3_71:
	add.s32 	%r466, %r5, 65;
	setp.lt.s32 	%p90, %r122, %r127;
	setp.ge.s32 	%p91, %r121, %r127;
	shr.u32 	%r467, %r466, 3;
	and.b32  	%r124, %r466, 7;
	add.s32 	%r125, %r467, %r3;
	setp.ge.s32 	%p92, %r125, %r126;
	setp.lt.s32 	%p93, %r125, %r126;
	and.pred  	%p5, %p93, %p90;
	or.pred  	%p94, %p92, %p91;
	@%p94 bra 	$L__BB3_73;
	mad.lo.s32 	%r468, %r125, %r127, %r121;
	mul.wide.s32 	%rd60, %r468, 4;
	add.s64 	%rd61, %rd1, %rd60;
	st.global.f32 	[%rd61], %f55;
$L__BB3_73:
	not.pred 	%p95, %p5;
	@%p95 bra 	$L__BB3_75;
	mul.lo.s32 	%r469, %r125, %r127;
	cvt.s64.s32 	%rd62, %r469;
	add.s32 	%r470, %r116, %r124;
	cvt.u64.u32 	%rd63, %r470;
	add.s64 	%rd64, %rd62, %rd63;
	shl.b64 	%rd65, %rd64, 2;
	add.s64 	%rd66, %rd1, %rd65;
	st.global.f32 	[%rd66+32], %f51;
$L__BB3_75:
	ret;

}


// ===== COMPILED SASS (sm_100) =====

	.target	sm_100

	.elftype	@"ET_EXEC"


//--------------------- .note.nv.tkinfo           --------------------------
	.section	.note.nv.tkinfo,"",@"SHT_NOTE"
	.sectionflags	@"SHF_NOTE_NV_TKINFO"
	.tkinfo
        /*0018*/ 	.word	0x00000002
        /*0030*/ 	.string	""
        /*0030*/ 	.string	"ptxas"
        /*0030*/ 	.string	"Cuda compilation tools, release 13.0, V13.0.88"
        /*0030*/ 	.string	"Build cuda_13.0.r13.0/compiler.36424714_0"
        /*0030*/ 	.string	"-arch sm_100 -m 64 "



//--------------------- .note.nv.cuinfo           --------------------------
	.section	.note.nv.cuinfo,"",@"SHT_NOTE"
	.sectionflags	@"SHF_NOTE_NV_CUINFO"
        /*0018*/ 	.short	0x0002
        /*001a*/ 	.short	0x0064
        /*001c*/ 	.short	0x0082
	.zero		2


//--------------------- .nv.info                  --------------------------
	.section	.nv.info,"",@"SHT_CUDA_INFO"
	.align	4


	//----- nvinfo : EIATTR_REGCOUNT
	.align		4
        /*0000*/ 	.byte	0x04, 0x2f
        /*0002*/ 	.short	(.L_1 - .L_0)
	.align		4
.L_0:
        /*0004*/ 	.word	index@(_ZN22matmul_improved_reduce12reduce_basicEiiiPKfPf)
        /*0008*/ 	.word	0x00000020


	//----- nvinfo : EIATTR_FRAME_SIZE
	.align		4
.L_1:
        /*000c*/ 	.byte	0x04, 0x11
        /*000e*/ 	.short	(.L_3 - .L_2)
	.align		4
.L_2:
        /*0010*/ 	.word	index@(_ZN22matmul_improved_reduce12reduce_basicEiiiPKfPf)
        /*0014*/ 	.word	0x00000000


	//----- nvinfo : EIATTR_REGCOUNT
	.align		4
.L_3:
        /*0018*/ 	.byte	0x04, 0x2f
        /*001a*/ 	.short	(.L_5 - .L_4)
	.align		4
.L_4:
        /*001c*/ 	.word	index@(_ZN22matmul_improved_reduce22matmul_improved_reduceEiiiiPKfS1_Pf)
        /*0020*/ 	.word	0x00000030


	//----- nvinfo : EIATTR_FRAME_SIZE
	.align		4
.L_5:
        /*0024*/ 	.byte	0x04, 0x11
        /*0026*/ 	.short	(.L_7 - .L_6)
	.align		4
.L_6:
        /*0028*/ 	.word	index@(_ZN22matmul_improved_reduce22matmul_improved_reduceEiiiiPKfS1_Pf)
        /*002c*/ 	.word	0x00000000


	//----- nvinfo : EIATTR_REGCOUNT
	.align		4
.L_7:
        /*0030*/ 	.byte	0x04, 0x2f
        /*0032*/ 	.short	(.L_9 - .L_8)
	.align		4
.L_8:
        /*0034*/ 	.word	index@(_ZN13matmul_tensor12reduce_basicEiiiPKfPf)
        /*0038*/ 	.word	0x00000020


	//----- nvinfo : EIATTR_FRAME_SIZE
	.align		4
.L_9:
        /*003c*/ 	.byte	0x04, 0x11
        /*003e*/ 	.short	(.L_11 - .L_10)
	.align		4
.L_10:
        /*0040*/ 	.word	index@(_ZN13matmul_tensor12reduce_basicEiiiPKfPf)
        /*0044*/ 	.word	0x00000000


	//----- nvinfo : EIATTR_REGCOUNT
	.align		4
.L_11:
        /*0048*/ 	.byte	0x04, 0x2f
        /*004a*/ 	.short	(.L_13 - .L_12)
	.align		4
.L_12:
        /*004c*/ 	.word	index@(_ZN13matmul_tensor22matmul_improved_reduceEiiiiPKfS1_PfS2_)
        /*0050*/ 	.word	0x0000002e


	//----- nvinfo : EIATTR_FRAME_SIZE
	.align		4
.L_13:
        /*0054*/ 	.byte	0x04, 0x11
        /*0056*/ 	.short	(.L_15 - .L_14)
	.align		4
.L_14:
        /*0058*/ 	.word	index@(_ZN13matmul_tensor22matmul_improved_reduceEiiiiPKfS1_PfS2_)
        /*005c*/ 	.word	0x00000000


	//----- nvinfo : EIATTR_MIN_STACK_SIZE
	.align		4
.L_15:
        /*0060*/ 	.byte	0x04, 0x12
        /*0062*/ 	.short	(.L_17 - .L_16)
	.align		4
.L_16:
        /*0064*/ 	.word	index@(_ZN13matmul_tensor22matmul_improved_reduceEiiiiPKfS1_PfS2_)
        /*0068*/ 	.word	0x00000000


	//----- nvinfo : EIATTR_MIN_STACK_SIZE
	.align		4
.L_17:
        /*006c*/ 	.byte	0x04, 0x12
        /*006e*/ 	.short	(.L_19 - .L_18)
	.align		4
.L_18:
        /*0070*/ 	.word	index@(_ZN13matmul_tensor12reduce_basicEiiiPKfPf)
        /*0074*/ 	.word	0x00000000


	//----- nvinfo : EIATTR_MIN_STACK_SIZE
	.align		4
.L_19:
        /*0078*/ 	.byte	0x04, 0x12
        /*007a*/ 	.short	(.L_21 - .L_20)
	.align		4
.L_20:
        /*007c*/ 	.word	index@(_ZN22matmul_improved_reduce22matmul_improved_reduceEiiiiPKfS1_Pf)
        /*0080*/ 	.word	0x00000000


	//----- nvinfo : EIATTR_MIN_STACK_SIZE
	.align		4
.L_21:
        /*0084*/ 	.byte	0x04, 0x12
        /*0086*/ 	.short	(.L_23 - .L_22)
	.align		4
.L_22:
        /*0088*/ 	.word	index@(_ZN22matmul_improved_reduce12reduce_basicEiiiPKfPf)
        /*008c*/ 	.word	0x00000000
.L_23:


//--------------------- .nv.compat                --------------------------
	.section	.nv.compat,"",@"SHT_CUDA_COMPAT_INFO"
	.align	4
        /*0000*/ 	.byte	0x02, 0x09, 0x00, 0x00, 0x02, 0x02, 0x01, 0x00, 0x02, 0x05, 0x05, 0x00, 0x03, 0x07, 0x01, 0x01
        /*0010*/ 	.byte	0x02, 0x03, 0x00, 0x00, 0x02, 0x06, 0x01, 0x00, 0x04, 0x0b, 0x08, 0x00, 0x09, 0x00, 0x00, 0x00
        /*0020*/ 	.byte	0x00, 0x00, 0x00, 0x00


//--------------------- .nv.info._ZN13matmul_tensor22matmul_improved_reduceEiiiiPKfS1_PfS2_ --------------------------
	.section	.nv.info._ZN13matmul_tensor22matmul_improved_reduceEiiiiPKfS1_PfS2_,"",@"SHT_CUDA_INFO"
	.sectionflags	@""
	.align	4


	//----- nvinfo : EIATTR_CUDA_API_VERSION
	.align		4
        /*0000*/ 	.byte	0x04, 0x37
        /*0002*/ 	.short	(.L_25 - .L_24)
.L_24:
        /*0004*/ 	.word	0x00000082


	//----- nvinfo : EIATTR_KPARAM_INFO
	.align		4
.L_25:
        /*0008*/ 	.byte	0x04, 0x17
        /*000a*/ 	.short	(.L_27 - .L_26)
.L_26:
        /*000c*/ 	.word	0x00000000
        /*0010*/ 	.short	0x0007
        /*0012*/ 	.short	0x0028
        /*0014*/ 	.byte	0x00, 0xf5, 0x21, 0x00


	//----- nvinfo : EIATTR_KPARAM_INFO
	.align		4
.L_27:
        /*0018*/ 	.byte	0x04, 0x17
        /*001a*/ 	.short	(.L_29 - .L_28)
.L_28:
        /*001c*/ 	.word	0x00000000
        /*0020*/ 	.short	0x0006
        /*0022*/ 	.short	0x0020
        /*0024*/ 	.byte	0x00, 0xf5, 0x21, 0x00


	//----- nvinfo : EIATTR_KPARAM_INFO
	.align		4
.L_29:
        /*0028*/ 	.byte	0x04, 0x17
        /*002a*/ 	.short	(.L_31 - .L_30)
.L_30:
        /*002c*/ 	.word	0x00000000
        /*0030*/ 	.short	0x0005
        /*0032*/ 	.short	0x0018
        /*0034*/ 	.byte	0x00, 0xf5, 0x21, 0x00


	//----- nvinfo : EIATTR_KPARAM_INFO
	.align		4
.L_31:
        /*0038*/ 	.byte	0x04, 0x17
        /*003a*/ 	.short	(.L_33 - .L_32)
.L_32:
        /*003c*/ 	.word	0x00000000
        /*0040*/ 	.short	0x0004
        /*0042*/ 	.short	0x0010
        /*0044*/ 	.byte	0x00, 0xf5, 0x21, 0x00


	//----- nvinfo : EIATTR_KPARAM_INFO
	.align		4
.L_33:
        /*0048*/ 	.byte	0x04, 0x17
        /*004a*/ 	.short	(.L_35 - .L_34)
.L_34:
        /*004c*/ 	.word	0x00000000
        /*0050*/ 	.short	0x0003
        /*0052*/ 	.short	0x000c
        /*0054*/ 	.byte	0x00, 0xf0, 0x11, 0x00


	//----- nvinfo : EIATTR_KPARAM_INFO
	.align		4
.L_35:
        /*0058*/ 	.byte	0x04, 0x17
        /*005a*/ 	.short	(.L_37 - .L_36)
.L_36:
        /*005c*/ 	.word	0x00000000
        /*0060*/ 	.short	0x0002
        /*0062*/ 	.short	0x0008
        /*0064*/ 	.byte	0x00, 0xf0, 0x11, 0x00


	//----- nvinfo : EIATTR_KPARAM_INFO
	.align		4
.L_37:
        /*0068*/ 	.byte	0x04, 0x17
        /*006a*/ 	.short	(.L_39 - .L_38)
.L_38:
        /*006c*/ 	.word	0x00000000
        /*0070*/ 	.short	0x0001
        /*0072*/ 	.short	0x0004
        /*0074*/ 	.byte	0x00, 0xf0, 0x11, 0x00


	//----- nvinfo : EIATTR_KPARAM_INFO
	.align		4
.L_39:
        /*0078*/ 	.byte	0x04, 0x17
        /*007a*/ 	.short	(.L_41 - .L_40)
.L_40:
        /*007c*/ 	.word	0x00000000
        /*0080*/ 	.short	0x0000
        /*0082*/ 	.short	0x0000
        /*0084*/ 	.byte	0x00, 0xf0, 0x11, 0x00


	//----- nvinfo : EIATTR_SPARSE_MMA_MASK
	.align		4
.L_41:
        /*0088*/ 	.byte	0x03, 0x50
        /*008a*/ 	.short	0x0000


	//----- nvinfo : EIATTR_MAXREG_COUNT
	.align		4
        /*008c*/ 	.byte	0x03, 0x1b
        /*008e*/ 	.short	0x00ff


	//----- nvinfo : EIATTR_NUM_BARRIERS
	.align		4
        /*0090*/ 	.byte	0x02, 0x4c
        /*0092*/ 	.byte	0x01
	.zero		1


	//----- nvinfo : EIATTR_MERCURY_ISA_VERSION
	.align		4
        /*0094*/ 	.byte	0x03, 0x5f
        /*0096*/ 	.short	0x0101


	//----- nvinfo : EIATTR_VRC_CTA_INIT_COUNT
	.align		4
        /*0098*/ 	.byte	0x02, 0x4a
	.zero		1
	.zero		1


	//----- nvinfo : EIATTR_EXIT_INSTR_OFFSETS
	.align		4
        /*009c*/ 	.byte	0x04, 0x1c
        /*009e*/ 	.short	(.L_43 - .L_42)


	//   ....[0]....
.L_42:
        /*00a0*/ 	.word	0x00001d20


	//   ....[1]....
        /*00a4*/ 	.word	0x00001db0


	//----- nvinfo : EIATTR_CRS_STACK_SIZE
	.align		4
.L_43:
        /*00a8*/ 	.byte	0x04, 0x1e
        /*00aa*/ 	.short	(.L_45 - .L_44)
.L_44:
        /*00ac*/ 	.word	0x00000000


	//----- nvinfo : EIATTR_CBANK_PARAM_SIZE
	.align		4
.L_45:
        /*00b0*/ 	.byte	0x03, 0x19
        /*00b2*/ 	.short	0x0030


	//----- nvinfo : EIATTR_PARAM_CBANK
	.align		4
        /*00b4*/ 	.byte	0x04, 0x0a
        /*00b6*/ 	.short	(.L_47 - .L_46)
	.align		4
.L_46:
        /*00b8*/ 	.word	index@(.nv.constant0._ZN13matmul_tensor22matmul_improved_reduceEiiiiPKfS1_PfS2_)
        /*00bc*/ 	.short	0x0380
        /*00be*/ 	.short	0x0030


	//----- nvinfo : EIATTR_SW_WAR
	.align		4
.L_47:
        /*00c0*/ 	.byte	0x04, 0x36
        /*00c2*/ 	.short	(.L_49 - .L_48)
.L_48:
        /*00c4*/ 	.word	0x00000008
.L_49:


//--------------------- .nv.info._ZN13matmul_tensor12reduce_basicEiiiPKfPf --------------------------
	.section	.nv.info._ZN13matmul_tensor12reduce_basicEiiiPKfPf,"",@"SHT_CUDA_INFO"
	.sectionflags	@""
	.align	4


	//----- nvinfo : EIATTR_CUDA_API_VERSION
	.align		4
        /*0000*/ 	.byte	0x04, 0x37
        /*0002*/ 	.short	(.L_51 - .L_50)
.L_50:
        /*0004*/ 	.word	0x00000082


	//----- nvinfo : EIATTR_KPARAM_INFO
	.align		4
.L_51:
        /*0008*/ 	.byte	0x04, 0x17
        /*000a*/ 	.short	(.L_53 - .L_52)
.L_52:
        /*000c*/ 	.word	0x00000000
        /*0010*/ 	.short	0x0004
        /*0012*/ 	.short	0x0018
        /*0014*/ 	.byte	0x00, 0xf5, 0x21, 0x00


	//----- nvinfo : EIATTR_KPARAM_INFO
	.align		4
.L_53:
        /*0018*/ 	.byte	0x04, 0x17
        /*001a*/ 	.short	(.L_55 - .L_54)
.L_54:
        /*001c*/ 	.word	0x00000000
        /*0020*/ 	.short	0x0003
        /*0022*/ 	.short	0x0010
        /*0024*/ 	.byte	0x00, 0xf5, 0x21, 0x00


	//----- nvinfo : EIATTR_KPARAM_INFO
	.align		4
.L_55:
        /*0028*/ 	.byte	0x04, 0x17
        /*002a*/ 	.short	(.L_57 - .L_56)
.L_56:
        /*002c*/ 	.word	0x00000000
        /*0030*/ 	.short	0x0002
        /*0032*/ 	.short	0x0008
        /*0034*/ 	.byte	0x00, 0xf0, 0x11, 0x00


	//----- nvinfo : EIATTR_KPARAM_INFO
	.align		4
.L_57:
        /*0038*/ 	.byte	0x04, 0x17
        /*003a*/ 	.short	(.L_59 - .L_58)
.L_58:
        /*003c*/ 	.word	0x00000000
        /*0040*/ 	.short	0x0001
        /*0042*/ 	.short	0x0004
        /*0044*/ 	.byte	0x00, 0xf0, 0x11, 0x00


	//----- nvinfo : EIATTR_KPARAM_INFO
	.align		4
.L_59:
        /*0048*/ 	.byte	0x04, 0x17
        /*004a*/ 	.short	(.L_61 - .L_60)
.L_60:
        /*004c*/ 	.word	0x00000000
        /*0050*/ 	.short	0x0000
        /*0052*/ 	.short	0x0000
        /*0054*/ 	.byte	0x00, 0xf0, 0x11, 0x00


	//----- nvinfo : EIATTR_SPARSE_MMA_MASK
	.align		4
.L_61:
        /*0058*/ 	.byte	0x03, 0x50
        /*005a*/ 	.short	0x0000


	//----- nvinfo : EIATTR_MAXREG_COUNT
	.align		4
        /*005c*/ 	.byte	0x03, 0x1b
        /*005e*/ 	.short	0x00ff


	//----- nvinfo : EIATTR_MERCURY_ISA_VERSION
	.align		4
        /*0060*/ 	.byte	0x03, 0x5f
        /*0062*/ 	.short	0x0101


	//----- nvinfo : EIATTR_VRC_CTA_INIT_COUNT
	.align		4
        /*0064*/ 	.byte	0x02, 0x4a
	.zero		1
	.zero		1


	//----- nvinfo : EIATTR_EXIT_INSTR_OFFSETS
	.align		4
        /*0068*/ 	.byte	0x04, 0x1c
        /*006a*/ 	.short	(.L_63 - .L_62)


	//   ....[0]....
.L_62:
        /*006c*/ 	.word	0x00000080


	//   ....[1]....
        /*0070*/ 	.word	0x00001140


	//----- nvinfo : EIATTR_CBANK_PARAM_SIZE
	.align		4
.L_63:
        /*0074*/ 	.byte	0x03, 0x19
        /*0076*/ 	.short	0x0020


	//----- nvinfo : EIATTR_PARAM_CBANK
	.align		4
        /*0078*/ 	.byte	0x04, 0x0a
        /*007a*/ 	.short	(.L_65 - .L_64)
	.align		4
.L_64:
        /*007c*/ 	.word	index@(.nv.constant0._ZN13matmul_tensor12reduce_basicEiiiPKfPf)
        /*0080*/ 	.short	0x0380
        /*0082*/ 	.short	0x0020


	//----- nvinfo : EIATTR_SW_WAR
	.align		4
.L_65:
        /*0084*/ 	.byte	0x04, 0x36
        /*0086*/ 	.short	(.L_67 - .L_66)
.L_66:
        /*0088*/ 	.word	0x00000008
.L_67:


//--------------------- .nv.info._ZN22matmul_improved_reduce22matmul_improved_reduceEiiiiPKfS1_Pf --------------------------
	.section	.nv.info._ZN22matmul_improved_reduce22matmul_improved_reduceEiiiiPKfS1_Pf,"",@"SHT_CUDA_INFO"
	.sectionflags	@""
	.align	4


	//----- nvinfo : EIATTR_CUDA_API_VERSION
	.align		4
        /*0000*/ 	.byte	0x04, 0x37
        /*0002*/ 	.short	(.L_69 - .L_68)
.L_68:
        /*0004*/ 	.word	0x00000082


	//----- nvinfo : EIATTR_KPARAM_INFO
	.align		4
.L_69:
        /*0008*/ 	.byte	0x04, 0x17
        /*000a*/ 	.short	(.L_71 - .L_70)
.L_70:
        /*000c*/ 	.word	0x00000000
        /*0010*/ 	.short	0x0006
        /*0012*/ 	.short	0x0020
        /*0014*/ 	.byte	0x00, 0xf5, 0x21, 0x00


	//----- nvinfo : EIATTR_KPARAM_INFO
	.align		4
.L_71:
        /*0018*/ 	.byte	0x04, 0x17
        /*001a*/ 	.short	(.L_73 - .L_72)
.L_72:
        /*001c*/ 	.word	0x00000000
        /*0020*/ 	.short	0x0005
        /*0022*/ 	.short	0x0018
        /*0024*/ 	.byte	0x00, 0xf5, 0x21, 0x00


	//----- nvinfo : EIATTR_KPARAM_INFO
	.align		4
.L_73:
        /*0028*/ 	.byte	0x04, 0x17
        /*002a*/ 	.short	(.L_75 - .L_74)
.L_74:
        /*002c*/ 	.word	0x00000000
        /*0030*/ 	.short	0x0004
        /*0032*/ 	.short	0x0010
        /*0034*/ 	.byte	0x00, 0xf5, 0x21, 0x00


	//----- nvinfo : EIATTR_KPARAM_INFO
	.align		4
.L_75:
        /*0038*/ 	.byte	0x04, 0x17
        /*003a*/ 	.short	(.L_77 - .L_76)
.L_76:
        /*003c*/ 	.word	0x00000000
        /*0040*/ 	.short	0x0003
        /*0042*/ 	.short	0x000c
        /*0044*/ 	.byte	0x00, 0xf0, 0x11, 0x00


	//----- nvinfo : EIATTR_KPARAM_INFO
	.align		4
.L_77:
        /*0048*/ 	.byte	0x04, 0x17
        /*004a*/ 	.short	(.L_79 - .L_78)
.L_78:
        /*004c*/ 	.word	0x00000000
        /*0050*/ 	.short	0x0002
        /*0052*/ 	.short	0x0008
        /*0054*/ 	.byte	0x00, 0xf0, 0x11, 0x00


	//----- nvinfo : EIATTR_KPARAM_INFO
	.align		4
.L_79:
        /*0058*/ 	.byte	0x04, 0x17
        /*005a*/ 	.short	(.L_81 - .L_80)
.L_80:
        /*005c*/ 	.word	0x00000000
        /*0060*/ 	.short	0x0001
        /*0062*/ 	.short	0x0004
        /*0064*/ 	.byte	0x00, 0xf0, 0x11, 0x00


	//----- nvinfo : EIATTR_KPARAM_INFO
	.align		4
.L_81:
        /*0068*/ 	.byte	0x04, 0x17
        /*006a*/ 	.short	(.L_83 - .L_82)
.L_82:
        /*006c*/ 	.word	0x00000000
        /*0070*/ 	.short	0x0000
        /*0072*/ 	.short	0x0000
        /*0074*/ 	.byte	0x00, 0xf0, 0x11, 0x00


	//----- nvinfo : EIATTR_SPARSE_MMA_MASK
	.align		4
.L_83:
        /*0078*/ 	.byte	0x03, 0x50
        /*007a*/ 	.short	0x0000


	//----- nvinfo : EIATTR_MAXREG_COUNT
	.align		4
        /*007c*/ 	.byte	0x03, 0x1b
        /*007e*/ 	.short	0x00ff


	//----- nvinfo : EIATTR_NUM_BARRIERS
	.align		4
        /*0080*/ 	.byte	0x02, 0x4c
        /*0082*/ 	.byte	0x01
	.zero		1


	//----- nvinfo : EIATTR_MERCURY_ISA_VERSION
	.align		4
        /*0084*/ 	.byte	0x03, 0x5f
        /*0086*/ 	.short	0x0101


	//----- nvinfo : EIATTR_VRC_CTA_INIT_COUNT
	.align		4
        /*0088*/ 	.byte	0x02, 0x4a
	.zero		1
	.zero		1


	//----- nvinfo : EIATTR_EXIT_INSTR_OFFSETS
	.align		4
        /*008c*/ 	.byte	0x04, 0x1c
        /*008e*/ 	.short	(.L_85 - .L_84)


	//   ....[0]....
.L_84:
        /*0090*/ 	.word	0x00000060


	//   ....[1]....
        /*0094*/ 	.word	0x000042b0


	//   ....[2]....
        /*0098*/ 	.word	0x000046e0


	//   ....[3]....
        /*009c*/ 	.word	0x000047f0


	//   ....[4]....
        /*00a0*/ 	.word	0x00004810


	//----- nvinfo : EIATTR_CRS_STACK_SIZE
	.align		4
.L_85:
        /*00a4*/ 	.byte	0x04, 0x1e
        /*00a6*/ 	.short	(.L_87 - .L_86)
.L_86:
        /*00a8*/ 	.word	0x00000000


	//----- nvinfo : EIATTR_CBANK_PARAM_SIZE
	.align		4
.L_87:
        /*00ac*/ 	.byte	0x03, 0x19
        /*00ae*/ 	.short	0x0028


	//----- nvinfo : EIATTR_PARAM_CBANK
	.align		4
        /*00b0*/ 	.byte	0x04, 0x0a
        /*00b2*/ 	.short	(.L_89 - .L_88)
	.align		4
.L_88:
        /*00b4*/ 	.word	index@(.nv.constant0._ZN22matmul_improved_reduce22matmul_improved_reduceEiiiiPKfS1_Pf)
        /*00b8*/ 	.short	0x0380
        /*00ba*/ 	.short	0x0028


	//----- nvinfo : EIATTR_SW_WAR
	.align		4
.L_89:
        /*00bc*/ 	.byte	0x04, 0x36
        /*00be*/ 	.short	(.L_91 - .L_90)
.L_90:
        /*00c0*/ 	.word	0x00000008
.L_91:


//--------------------- .nv.info._ZN22matmul_improved_reduce12reduce_basicEiiiPKfPf --------------------------
	.section	.nv.info._ZN22matmul_improved_reduce12reduce_basicEiiiPKfPf,"",@"SHT_CUDA_INFO"
	.sectionflags	@""
	.align	4


	//----- nvinfo : EIATTR_CUDA_API_VERSION
	.align		4
        /*0000*/ 	.byte	0x04, 0x37
        /*0002*/ 	.short	(.L_93 - .L_92)
.L_92:
        /*0004*/ 	.word	0x00000082


	//----- nvinfo : EIATTR_KPARAM_INFO
	.align		4
.L_93:
        /*0008*/ 	.byte	0x04, 0x17
        /*000a*/ 	.short	(.L_95 - .L_94)
.L_94:
        /*000c*/ 	.word	0x00000000
        /*0010*/ 	.short	0x0004
        /*0012*/ 	.short	0x0018
        /*0014*/ 	.byte	0x00, 0xf5, 0x21, 0x00


	//----- nvinfo : EIATTR_KPARAM_INFO
	.align		4
.L_95:
        /*0018*/ 	.byte	0x04, 0x17
        /*001a*/ 	.short	(.L_97 - .L_96)
.L_96:
        /*001c*/ 	.word	0x00000000
        /*0020*/ 	.short	0x0003
        /*0022*/ 	.short	0x0010
        /*0024*/ 	.byte	0x00, 0xf5, 0x21, 0x00


	//----- nvinfo : EIATTR_KPARAM_INFO
	.align		4
.L_97:
        /*0028*/ 	.byte	0x04, 0x17
        /*002a*/ 	.short	(.L_99 - .L_98)
.L_98:
        /*002c*/ 	.word	0x00000000
        /*0030*/ 	.short	0x0002
        /*0032*/ 	.short	0x0008
        /*0034*/ 	.byte	0x00, 0xf0, 0x11, 0x00


	//----- nvinfo : EIATTR_KPARAM_INFO
	.align		4
.L_99:
        /*0038*/ 	.byte	0x04, 0x17
        /*003a*/ 	.short	(.L_101 - .L_100)
.L_100:
        /*003c*/ 	.word	0x00000000
        /*0040*/ 	.short	0x0001
        /*0042*/ 	.short	0x0004
        /*0044*/ 	.byte	0x00, 0xf0, 0x11, 0x00


	//----- nvinfo : EIATTR_KPARAM_INFO
	.align		4
.L_101:
        /*0048*/ 	.byte	0x04, 0x17
        /*004a*/ 	.short	(.L_103 - .L_102)
.L_102:
        /*004c*/ 	.word	0x00000000
        /*0050*/ 	.short	0x0000
        /*0052*/ 	.short	0x0000
        /*0054*/ 	.byte	0x00, 0xf0, 0x11, 0x00


	//----- nvinfo : EIATTR_SPARSE_MMA_MASK
	.align		4
.L_103:
        /*0058*/ 	.byte	0x03, 0x50
        /*005a*/ 	.short	0x0000


	//----- nvinfo : EIATTR_MAXREG_COUNT
	.align		4
        /*005c*/ 	.byte	0x03, 0x1b
        /*005e*/ 	.short	0x00ff


	//----- nvinfo : EIATTR_MERCURY_ISA_VERSION
	.align		4
        /*0060*/ 	.byte	0x03, 0x5f
        /*0062*/ 	.short	0x0101


	//----- nvinfo : EIATTR_VRC_CTA_INIT_COUNT
	.align		4
        /*0064*/ 	.byte	0x02, 0x4a
	.zero		1
	.zero		1


	//----- nvinfo : EIATTR_EXIT_INSTR_OFFSETS
	.align		4
        /*0068*/ 	.byte	0x04, 0x1c
        /*006a*/ 	.short	(.L_105 - .L_104)


	//   ....[0]....
.L_104:
        /*006c*/ 	.word	0x00000080


	//   ....[1]....
        /*0070*/ 	.word	0x00001140


	//----- nvinfo : EIATTR_CBANK_PARAM_SIZE
	.align		4
.L_105:
        /*0074*/ 	.byte	0x03, 0x19
        /*0076*/ 	.short	0x0020


	//----- nvinfo : EIATTR_PARAM_CBANK
	.align		4
        /*0078*/ 	.byte	0x04, 0x0a
        /*007a*/ 	.short	(.L_107 - .L_106)
	.align		4
.L_106:
        /*007c*/ 	.word	index@(.nv.constant0._ZN22matmul_improved_reduce12reduce_basicEiiiPKfPf)
        /*0080*/ 	.short	0x0380
        /*0082*/ 	.short	0x0020


	//----- nvinfo : EIATTR_SW_WAR
	.align		4
.L_107:
        /*0084*/ 	.byte	0x04, 0x36
        /*0086*/ 	.short	(.L_109 - .L_108)
.L_108:
        /*0088*/ 	.word	0x00000008
.L_109:


//--------------------- .nv.callgraph             --------------------------
	.section	.nv.callgraph,"",@"SHT_CUDA_CALLGRAPH"
	.align	4
	.sectionentsize	8
	.align		4
        /*0000*/ 	.word	0x00000000
	.align		4
        /*0004*/ 	.word	0xffffffff
	.align		4
        /*0008*/ 	.word	0x00000000
	.align		4
        /*000c*/ 	.word	0xfffffffe
	.align		4
        /*0010*/ 	.word	0x00000000
	.align		4
        /*0014*/ 	.word	0xfffffffd
	.align		4
        /*0018*/ 	.word	0x00000000
	.align		4
        /*001c*/ 	.word	0xfffffffc


//--------------------- .text._ZN13matmul_tensor22matmul_improved_reduceEiiiiPKfS1_PfS2_ --------------------------
	.section	.text._ZN13matmul_tensor22matmul_improved_reduceEiiiiPKfS1_PfS2_,"ax",@progbits
	.align	128
        .global         _ZN13matmul_tensor22matmul_improved_reduceEiiiiPKfS1_PfS2_
        .type           _ZN13matmul_tensor22matmul_improved_reduceEiiiiPKfS1_PfS2_,@function
        .size           _ZN13matmul_tensor22matmul_improved_reduceEiiiiPKfS1_PfS2_,(.L_x_67 - _ZN13matmul_tensor22matmul_improved_reduceEiiiiPKfS1_PfS2_)
        .other          _ZN13matmul_tensor22matmul_improved_reduceEiiiiPKfS1_PfS2_,@"STO_CUDA_ENTRY STV_DEFAULT"
_ZN13matmul_tensor22matmul_improved_reduceEiiiiPKfS1_PfS2_:
.text._ZN13matmul_tensor22matmul_improved_reduceEiiiiPKfS1_PfS2_:
[----:B------:R-:W-:Y:S01]  /*0000*/  LDC R1, c[0x0][0x37c] ;  /* 0x0000df00ff017b82 */ /* 0x000fe20000000800 */
[----:B------:R-:W1:Y:S07]  /*0010*/  S2R R10, SR_TID.Y ;  /* 0x00000000000a7919 */ /* 0x000e6e0000002200 */
[----:B------:R-:W2:Y:S01]  /*0020*/  LDC R3, c[0x0][0x38c] ;  /* 0x0000e300ff037b82 */ /* 0x000ea20000000800 */
[----:B------:R-:W3:Y:S01]  /*0030*/  LDCU.64 UR8, c[0x0][0x358] ;  /* 0x00006b00ff0877ac */ /* 0x000ee20008000a00 */
[----:B------:R-:W-:Y:S01]  /*0040*/  BSSY.RECONVERGENT B0, `(.L_x_0) ;  /* 0x00000a3000007945 */ /* 0x000fe20003800200 */
[----:B------:R-:W4:Y:S01]  /*0050*/  S2R R9, SR_CTAID.Z ;  /* 0x0000000000097919 */ /* 0x000f220000002700 */
[----:B------:R-:W5:Y:S01]  /*0060*/  LDCU UR12, c[0x0][0x388] ;  /* 0x00007100ff0c77ac */ /* 0x000f620008000800 */
[----:B------:R-:W3:Y:S03]  /*0070*/  S2R R8, SR_TID.X ;  /* 0x0000000000087919 */ /* 0x000ee60000002100 */
[----:B------:R-:W5:Y:S01]  /*0080*/  S2UR UR4, SR_CTAID.X ;  /* 0x00000000000479c3 */ /* 0x000f620000002500 */
[----:B------:R-:W2:Y:S01]  /*0090*/  LDCU UR13, c[0x0][0x384] ;  /* 0x00007080ff0d77ac */ /* 0x000ea20008000800 */
[----:B------:R-:W2:Y:S06]  /*00a0*/  LDCU UR11, c[0x0][0x380] ;  /* 0x00007000ff0b77ac */ /* 0x000eac0008000800 */
[----:B------:R-:W2:Y:S01]  /*00b0*/  S2UR UR5, SR_CTAID.Y ;  /* 0x00000000000579c3 */ /* 0x000ea20000002600 */
[C---:B-1----:R-:W-:Y:S01]  /*00c0*/  LOP3.LUT P2, RZ, R10.reuse, 0x3, RZ, 0xc0, !PT ;  /* 0x000000030aff7812 */ /* 0x042fe2000784c0ff */
[C---:B------:R-:W-:Y:S01]  /*00d0*/  IMAD.SHL.U32 R0, R10.reuse, 0x4, RZ ;  /* 0x000000040a007824 */ /* 0x040fe200078e00ff */
[----:B-----5:R-:W-:Y:S01]  /*00e0*/  USHF.L.U32 UR4, UR4, 0x6, URZ ;  /* 0x0000000604047899 */ /* 0x020fe200080006ff */
[----:B----4-:R-:W-:Y:S01]  /*00f0*/  IMAD R6, R9, 0xc0, RZ ;  /* 0x000000c009067824 */ /* 0x010fe200078e02ff */
[----:B------:R-:W-:-:S02]  /*0100*/  ISETP.GT.U32.AND P3, PT, R10, 0x3, P2 ;  /* 0x000000030a00780c */ /* 0x000fc40001764070 */
[----:B------:R-:W-:Y:S01]  /*0110*/  LOP3.LUT R0, R0, 0xff0, RZ, 0xc0, !PT ;  /* 0x00000ff000007812 */ /* 0x000fe200078ec0ff */
[----:B---3--:R-:W-:Y:S01]  /*0120*/  IMAD.SHL.U32 R2, R8, 0x2, RZ ;  /* 0x0000000208027824 */ /* 0x008fe200078e00ff */
[----:B--2---:R-:W-:Y:S01]  /*0130*/  VIADDMNMX R6, R6, 0xc0, R3, PT ;  /* 0x000000c006067846 */ /* 0x004fe20003800103 */
[----:B------:R-:W-:Y:S01]  /*0140*/  IMAD.SHL.U32 R3, R8, 0x10, RZ ;  /* 0x0000001008037824 */ /* 0x000fe200078e00ff */
[----:B------:R-:W-:Y:S01]  /*0150*/  SHF.R.U32.HI R7, RZ, 0x2, R8 ;  /* 0x00000002ff077819 */ /* 0x000fe20000011608 */
[----:B------:R-:W-:Y:S01]  /*0160*/  USHF.L.U32 UR5, UR5, 0x6, URZ ;  /* 0x0000000605057899 */ /* 0x000fe200080006ff */
[----:B------:R-:W-:Y:S01]  /*0170*/  LOP3.LUT R20, R2, 0x7f8, RZ, 0xc0, !PT ;  /* 0x000007f802147812 */ /* 0x000fe200078ec0ff */
[----:B------:R-:W-:Y:S01]  /*0180*/  VIADD R4, R0, UR4 ;  /* 0x0000000400047c36 */ /* 0x000fe20008000000 */
[----:B------:R-:W-:Y:S01]  /*0190*/  LOP3.LUT R12, R3, 0x30, RZ, 0xc0, !PT ;  /* 0x00000030030c7812 */ /* 0x000fe200078ec0ff */
[----:B------:R-:W-:Y:S01]  /*01a0*/  IMAD R0, R9, -0xc0, R6 ;  /* 0xffffff4009007824 */ /* 0x000fe200078e0206 */
[----:B------:R-:W-:-:S02]  /*01b0*/  LOP3.LUT R5, R8, 0x3, RZ, 0xc0, !PT ;  /* 0x0000000308057812 */ /* 0x000fc400078ec0ff */
[----:B------:R-:W-:Y:S01]  /*01c0*/  LOP3.LUT R3, R20, 0x3, R8, 0xf8, !PT ;  /* 0x0000000314037812 */ /* 0x000fe200078ef808 */
[----:B------:R-:W-:Y:S01]  /*01d0*/  IMAD.IADD R2, R12, 0x1, R7 ;  /* 0x000000010c027824 */ /* 0x000fe200078e0207 */
[----:B------:R-:W-:Y:S06]  /*01e0*/  @P3 BRA `(.L_x_1) ;  /* 0x0000000800203947 */ /* 0x000fec0003800000 */
[----:B------:R-:W1:Y:S01]  /*01f0*/  LDC R23, c[0x0][0x384] ;  /* 0x0000e100ff177b82 */ /* 0x000e620000000800 */
[C---:B------:R-:W-:Y:S01]  /*0200*/  IMAD.SHL.U32 R11, R10.reuse, 0x20, RZ ;  /* 0x000000200a0b7824 */ /* 0x040fe200078e00ff */
[----:B------:R-:W2:Y:S01]  /*0210*/  LDCU UR10, c[0x0][0x388] ;  /* 0x00007100ff0a77ac */ /* 0x000ea20008000800 */
[----:B------:R-:W-:Y:S01]  /*0220*/  IMAD.SHL.U32 R13, R10, 0x80, RZ ;  /* 0x000000800a0d7824 */ /* 0x000fe200078e00ff */
[----:B------:R-:W-:Y:S01]  /*0230*/  LOP3.LUT R18, R7, 0xf, RZ, 0xc0, !PT ;  /* 0x0000000f07127812 */ /* 0x000fe200078ec0ff */
[C---:B------:R-:W-:Y:S01]  /*0240*/  VIADD R15, R2.reuse, 0x48 ;  /* 0x00000048020f7836 */ /* 0x040fe20000000000 */
[----:B------:R-:W-:Y:S01]  /*0250*/  LOP3.LUT R11, R11, 0x7f80, RZ, 0xc0, !PT ;  /* 0x00007f800b0b7812 */ /* 0x000fe200078ec0ff */
[----:B------:R-:W-:Y:S01]  /*0260*/  VIADD R14, R2, 0x8 ;  /* 0x00000008020e7836 */ /* 0x000fe20000000000 */
[----:B------:R-:W-:Y:S01]  /*0270*/  LOP3.LUT R13, R13, 0x180, RZ, 0xc0, !PT ;  /* 0x000001800d0d7812 */ /* 0x000fe200078ec0ff */
[----:B------:R-:W3:Y:S01]  /*0280*/  S2UR UR7, SR_CgaCtaId ;  /* 0x00000000000779c3 */ /* 0x000ee20000008800 */
[----:B------:R-:W-:Y:S01]  /*0290*/  IADD3 R20, PT, PT, R5, R11, R20 ;  /* 0x0000000b05147210 */ /* 0x000fe20007ffe014 */
[----:B------:R-:W-:Y:S01]  /*02a0*/  IMAD.SHL.U32 R11, R10, 0x10, RZ ;  /* 0x000000100a0b7824 */ /* 0x000fe200078e00ff */
[----:B------:R-:W-:Y:S01]  /*02b0*/  IADD3 R21, PT, PT, R12, R7, R13 ;  /* 0x000000070c157210 */ /* 0x000fe20007ffe00d */
[----:B------:R-:W-:Y:S01]  /*02c0*/  VIADD R12, R2, 0x40 ;  /* 0x00000040020c7836 */ /* 0x000fe20000000000 */
[----:B------:R-:W-:Y:S01]  /*02d0*/  SHF.R.U32.HI R17, RZ, 0x4, R15 ;  /* 0x00000004ff117819 */ /* 0x000fe2000001160f */
[----:B------:R-:W-:Y:S01]  /*02e0*/  IMAD R22, R9, 0x600, RZ ;  /* 0x0000060009167824 */ /* 0x000fe200078e02ff */
[----:B------:R-:W-:Y:S01]  /*02f0*/  SHF.R.U32.HI R15, RZ, 0x4, R14 ;  /* 0x00000004ff0f7819 */ /* 0x000fe2000001160e */
[----:B------:R-:W-:Y:S01]  /*0300*/  VIADD R16, R7, 0x8 ;  /* 0x0000000807107836 */ /* 0x000fe20000000000 */
[----:B------:R-:W-:Y:S01]  /*0310*/  SHF.R.U32.HI R13, RZ, 0x4, R2 ;  /* 0x00000004ff0d7819 */ /* 0x000fe20000011602 */
[----:B------:R-:W-:Y:S01]  /*0320*/  VIADD R19, R3, 0x44 ;  /* 0x0000004403137836 */ /* 0x000fe20000000000 */
[----:B------:R-:W-:Y:S01]  /*0330*/  LOP3.LUT R31, R11, 0x30, RZ, 0xc0, !PT ;  /* 0x000000300b1f7812 */ /* 0x000fe200078ec0ff */
[----:B------:R-:W-:Y:S01]  /*0340*/  UMOV UR6, 0x400 ;  /* 0x0000040000067882 */ /* 0x000fe20000000000 */
[----:B------:R-:W-:Y:S01]  /*0350*/  SHF.R.U32.HI R14, RZ, 0x4, R12 ;  /* 0x00000004ff0e7819 */ /* 0x000fe2000001160c */
[----:B------:R-:W-:Y:S01]  /*0360*/  VIADD R25, R3, 0x4 ;  /* 0x0000000403197836 */ /* 0x000fe20000000000 */
[-C--:B------:R-:W-:Y:S01]  /*0370*/  LOP3.LUT R11, R17, R22.reuse, RZ, 0xfc, !PT ;  /* 0x00000016110b7212 */ /* 0x080fe200078efcff */
[----:B------:R-:W-:Y:S01]  /*0380*/  IMAD.MOV.U32 R29, RZ, RZ, 0x4 ;  /* 0x00000004ff1d7424 */ /* 0x000fe200078e00ff */
[----:B------:R-:W-:-:S02]  /*0390*/  LOP3.LUT R12, R15, R22, RZ, 0xfc, !PT ;  /* 0x000000160f0c7212 */ /* 0x000fc400078efcff */
[-C--:B------:R-:W-:Y:S01]  /*03a0*/  LOP3.LUT R13, R13, R22.reuse, RZ, 0xfc, !PT ;  /* 0x000000160d0d7212 */ /* 0x080fe200078efcff */
[-C--:B-1----:R-:W-:Y:S01]  /*03b0*/  IMAD R15, R11, R23.reuse, UR5 ;  /* 0x000000050b0f7e24 */ /* 0x082fe2000f8e0217 */
[----:B------:R-:W-:Y:S01]  /*03c0*/  LOP3.LUT R14, R14, R22, RZ, 0xfc, !PT ;  /* 0x000000160e0e7212 */ /* 0x000fe200078efcff */
[-C--:B------:R-:W-:Y:S01]  /*03d0*/  IMAD R17, R12, R23.reuse, UR5 ;  /* 0x000000050c117e24 */ /* 0x080fe2000f8e0217 */
[----:B------:R-:W-:Y:S01]  /*03e0*/  LOP3.LUT R16, R16, 0xf, RZ, 0xc0, !PT ;  /* 0x0000000f10107812 */ /* 0x000fe200078ec0ff */
[-C--:B------:R-:W-:Y:S01]  /*03f0*/  IMAD R24, R13, R23.reuse, UR5 ;  /* 0x000000050d187e24 */ /* 0x080fe2000f8e0217 */
[----:B------:R-:W-:Y:S01]  /*0400*/  LEA.HI R19, R19, R4, RZ, 0x1d ;  /* 0x0000000413137211 */ /* 0x000fe200078fe8ff */
[----:B------:R-:W-:Y:S01]  /*0410*/  IMAD R23, R14, R23, UR5 ;  /* 0x000000050e177e24 */ /* 0x000fe2000f8e0217 */
[C-C-:B------:R-:W-:Y:S01]  /*0420*/  IADD3 R15, PT, PT, R16.reuse, R15, R31.reuse ;  /* 0x0000000f100f7210 */ /* 0x140fe20007ffe01f */
[----:B---3--:R-:W-:Y:S01]  /*0430*/  ULEA UR6, UR7, UR6, 0x18 ;  /* 0x0000000607067291 */ /* 0x008fe2000f8ec0ff */
[--C-:B------:R-:W-:Y:S01]  /*0440*/  IADD3 R16, PT, PT, R16, R17, R31.reuse ;  /* 0x0000001110107210 */ /* 0x100fe20007ffe01f */
[----:B--2---:R-:W-:Y:S01]  /*0450*/  IMAD R34, R19, UR10, R22 ;  /* 0x0000000a13227c24 */ /* 0x004fe2000f8e0216 */
[----:B------:R-:W-:-:S02]  /*0460*/  IADD3 R17, PT, PT, R18, R24, R31 ;  /* 0x0000001812117210 */ /* 0x000fc40007ffe01f */
[----:B------:R-:W-:Y:S01]  /*0470*/  IADD3 R18, PT, PT, R18, R23, R31 ;  /* 0x0000001712127210 */ /* 0x000fe20007ffe01f */
[----:B------:R-:W-:Y:S01]  /*0480*/  VIADD R23, R3, 0x40 ;  /* 0x0000004003177836 */ /* 0x000fe20000000000 */
[----:B------:R-:W-:Y:S01]  /*0490*/  LOP3.LUT R19, R22, 0x3, R8, 0xf8, !PT ;  /* 0x0000000316137812 */ /* 0x000fe200078ef808 */
[----:B------:R-:W-:Y:S01]  /*04a0*/  IMAD.IADD R34, R5, 0x1, R34 ;  /* 0x0000000105227824 */ /* 0x000fe200078e0222 */
[-C--:B------:R-:W-:Y:S02]  /*04b0*/  LEA.HI R32, R25, R4.reuse, RZ, 0x1d ;  /* 0x0000000419207211 */ /* 0x080fe400078fe8ff */
[-C--:B------:R-:W-:Y:S02]  /*04c0*/  LEA.HI R28, R23, R4.reuse, RZ, 0x1d ;  /* 0x00000004171c7211 */ /* 0x080fe400078fe8ff */
[----:B------:R-:W-:Y:S01]  /*04d0*/  LEA.HI R30, R3, R4, RZ, 0x1d ;  /* 0x00000004031e7211 */ /* 0x000fe200078fe8ff */
[--C-:B------:R-:W-:Y:S01]  /*04e0*/  IMAD R32, R32, UR10, R19.reuse ;  /* 0x0000000a20207c24 */ /* 0x100fe2000f8e0213 */
[----:B------:R-:W-:Y:S01]  /*04f0*/  LEA R21, R21, UR6, 0x2 ;  /* 0x0000000615157c11 */ /* 0x000fe2000f8e10ff */
[--C-:B------:R-:W-:Y:S01]  /*0500*/  IMAD R33, R28, UR10, R19.reuse ;  /* 0x0000000a1c217c24 */ /* 0x100fe2000f8e0213 */
[----:B------:R-:W-:Y:S01]  /*0510*/  LEA R20, R20, UR6, 0x2 ;  /* 0x0000000614147c11 */ /* 0x000fe2000f8e10ff */
[----:B------:R-:W-:Y:S01]  /*0520*/  IMAD R35, R30, UR10, R19 ;  /* 0x0000000a1e237c24 */ /* 0x000fe2000f8e0213 */
[----:B------:R-:W-:Y:S01]  /*0530*/  LOP3.LUT R31, R31, UR5, RZ, 0xfc, !PT ;  /* 0x000000051f1f7c12 */ /* 0x000fe2000f8efcff */
[----:B------:R-:W-:-:S02]  /*0540*/  VIADD R36, R21, 0x4000 ;  /* 0x0000400015247836 */ /* 0x000fc40000000000 */
[----:B------:R-:W-:-:S07]  /*0550*/  VIADD R37, R20, 0x100 ;  /* 0x0000010014257836 */ /* 0x000fce0000000000 */
.L_x_6:
[----:B------:R-:W-:Y:S01]  /*0560*/  BSSY.RECONVERGENT B1, `(.L_x_2) ;  /* 0x000001f000017945 */ /* 0x000fe20003800200 */
[----:B------:R-:W-:-:S03]  /*0570*/  ISETP.GT.U32.AND P4, PT, R10, 0x3, PT ;  /* 0x000000030a00780c */ /* 0x000fc60003f84070 */
[----:B------:R-:W-:Y:S10]  /*0580*/  @P2 BRA `(.L_x_3) ;  /* 0x0000000000702947 */ /* 0x000ff40003800000 */
[C---:B------:R-:W-:Y:S01]  /*0590*/  VIADD R20, R19.reuse, 0x4 ;  /* 0x0000000413147836 */ /* 0x040fe20000000000 */
[----:B------:R-:W-:Y:S01]  /*05a0*/  ISETP.GE.AND P0, PT, R19, UR12, PT ;  /* 0x0000000c13007c0c */ /* 0x000fe2000bf06270 */
[C---:B------:R-:W-:Y:S02]  /*05b0*/  VIADD R21, R3.reuse, 0x4 ;  /* 0x0000000403157836 */ /* 0x040fe40000000000 */
[----:B------:R-:W-:Y:S01]  /*05c0*/  VIADD R23, R3, 0x44 ;  /* 0x0000004403177836 */ /* 0x000fe20000000000 */
[----:B------:R-:W-:Y:S02]  /*05d0*/  ISETP.GE.AND P1, PT, R20, UR12, PT ;  /* 0x0000000c14007c0c */ /* 0x000fe4000bf26270 */
[-C--:B------:R-:W-:Y:S02]  /*05e0*/  LEA.HI R21, R21, R4.reuse, RZ, 0x1d ;  /* 0x0000000415157211 */ /* 0x080fe400078fe8ff */
[----:B------:R-:W-:Y:S02]  /*05f0*/  LEA.HI R23, R23, R4, RZ, 0x1d ;  /* 0x0000000417177211 */ /* 0x000fe400078fe8ff */
[----:B------:R-:W-:-:S02]  /*0600*/  ISETP.GE.OR P6, PT, R30, UR11, P0 ;  /* 0x0000000b1e007c0c */ /* 0x000fc400087c6670 */
[----:B------:R-:W-:Y:S02]  /*0610*/  ISETP.GE.OR P0, PT, R28, UR11, P0 ;  /* 0x0000000b1c007c0c */ /* 0x000fe40008706670 */
[----:B------:R-:W-:Y:S02]  /*0620*/  ISETP.GE.OR P5, PT, R21, UR11, P1 ;  /* 0x0000000b15007c0c */ /* 0x000fe40008fa6670 */
[----:B------:R-:W-:-:S07]  /*0630*/  ISETP.GE.OR P1, PT, R23, UR11, P1 ;  /* 0x0000000b17007c0c */ /* 0x000fce0008f26670 */
[----:B------:R-:W1:Y:S04]  /*0640*/  @!P6 LDC.64 R20, c[0x0][0x390] ;  /* 0x0000e400ff14eb82 */ /* 0x000e680000000a00 */
[----:B------:R-:W-:Y:S02]  /*0650*/  @!P5 VIADD R39, R32, 0x4 ;  /* 0x000000042027d836 */ /* 0x000fe40000000000 */
[----:B------:R-:W-:Y:S02]  /*0660*/  @!P1 VIADD R41, R34, 0x4 ;  /* 0x0000000422299836 */ /* 0x000fe40000000000 */
[----:B------:R-:W2:Y:S08]  /*0670*/  @!P0 LDC.64 R22, c[0x0][0x390] ;  /* 0x0000e400ff168b82 */ /* 0x000eb00000000a00 */
[----:B------:R-:W3:Y:S08]  /*0680*/  @!P5 LDC.64 R24, c[0x0][0x390] ;  /* 0x0000e400ff18db82 */ /* 0x000ef00000000a00 */
[----:B------:R-:W4:Y:S01]  /*0690*/  @!P1 LDC.64 R26, c[0x0][0x390] ;  /* 0x0000e400ff1a9b82 */ /* 0x000f220000000a00 */
[----:B-1----:R-:W-:-:S05]  /*06a0*/  @!P6 IMAD.WIDE R20, R35, 0x4, R20 ;  /* 0x000000042314e825 */ /* 0x002fca00078e0214 */
[----:B------:R-:W-:Y:S01]  /*06b0*/  @!PT LDS RZ, [RZ] ;  /* 0x00000000fffff984 */ /* 0x000fe20000000800 */
[----:B------:R-:W-:Y:S01]  /*06c0*/  @!PT LDS RZ, [RZ] ;  /* 0x00000000fffff984 */ /* 0x000fe20000000800 */
[----:B------:R-:W-:Y:S01]  /*06d0*/  @!PT LDS RZ, [RZ] ;  /* 0x00000000fffff984 */ /* 0x000fe20000000800 */
[----:B------:R1:W-:Y:S01]  /*06e0*/  @!P6 LDGSTS.E [R37+-0x100], desc[UR8][R20.64] ;  /* 0xfff000001425efae */ /* 0x0003e2000b9a1008 */
[----:B--2---:R-:W-:-:S05]  /*06f0*/  @!P0 IMAD.WIDE R22, R33, 0x4, R22 ;  /* 0x0000000421168825 */ /* 0x004fca00078e0216 */
[----:B------:R1:W-:Y:S01]  /*0700*/  @!P0 LDGSTS.E [R37], desc[UR8][R22.64] ;  /* 0x0000000016258fae */ /* 0x0003e2000b9a1008 */
[----:B---3--:R-:W-:-:S05]  /*0710*/  @!P5 IMAD.WIDE R24, R39, 0x4, R24 ;  /* 0x000000042718d825 */ /* 0x008fca00078e0218 */
[----:B------:R1:W-:Y:S01]  /*0720*/  @!P5 LDGSTS.E [R37+-0xf0], desc[UR8][R24.64] ;  /* 0xfff100001825dfae */ /* 0x0003e2000b9a1008 */
[----:B----4-:R-:W-:-:S05]  /*0730*/  @!P1 IMAD.WIDE R26, R41, 0x4, R26 ;  /* 0x00000004291a9825 */ /* 0x010fca00078e021a */
[----:B------:R1:W-:Y:S02]  /*0740*/  @!P1 LDGSTS.E [R37+0x10], desc[UR8][R26.64] ;  /* 0x000100001a259fae */ /* 0x0003e4000b9a1008 */
.L_x_3:
[----:B------:R-:W-:Y:S05]  /*0750*/  BSYNC.RECONVERGENT B1 ;  /* 0x0000000000017941 */ /* 0x000fea0003800200 */
.L_x_2:
[----:B------:R-:W-:Y:S04]  /*0760*/  BSSY.RECONVERGENT B1, `(.L_x_4) ;  /* 0x000001c000017945 */ /* 0x000fe80003800200 */
[----:B------:R-:W-:Y:S05]  /*0770*/  @P4 BRA `(.L_x_5) ;  /* 0x0000000000684947 */ /* 0x000fea0003800000 */
[C---:B-1----:R-:W-:Y:S01]  /*0780*/  VIADD R21, R7.reuse, 0x8 ;  /* 0x0000000807157836 */ /* 0x042fe20000000000 */
[----:B------:R-:W-:-:S04]  /*0790*/  LOP3.LUT R20, R7, 0xf, RZ, 0xc0, !PT ;  /* 0x0000000f07147812 */ /* 0x000fc800078ec0ff */
[----:B------:R-:W-:Y:S01]  /*07a0*/  LOP3.LUT R22, R21, 0xf, RZ, 0xc0, !PT ;  /* 0x0000000f15167812 */ /* 0x000fe200078ec0ff */
[----:B------:R-:W-:-:S04]  /*07b0*/  IMAD.IADD R20, R31, 0x1, R20 ;  /* 0x000000011f147824 */ /* 0x000fc800078e0214 */
[----:B------:R-:W-:Y:S01]  /*07c0*/  IMAD.IADD R21, R31, 0x1, R22 ;  /* 0x000000011f157824 */ /* 0x000fe200078e0216 */
[----:B------:R-:W-:-:S04]  /*07d0*/  ISETP.GE.AND P0, PT, R20, UR13, PT ;  /* 0x0000000d14007c0c */ /* 0x000fc8000bf06270 */
[----:B------:R-:W-:Y:S02]  /*07e0*/  ISETP.GE.AND P1, PT, R21, UR13, PT ;  /* 0x0000000d15007c0c */ /* 0x000fe4000bf26270 */
[----:B------:R-:W-:Y:S02]  /*07f0*/  ISETP.GE.OR P4, PT, R13, UR12, P0 ;  /* 0x0000000c0d007c0c */ /* 0x000fe40008786670 */
[----:B------:R-:W-:Y:S02]  /*0800*/  ISETP.GE.OR P0, PT, R14, UR12, P0 ;  /* 0x0000000c0e007c0c */ /* 0x000fe40008706670 */
[----:B------:R-:W-:Y:S02]  /*0810*/  ISETP.GE.OR P5, PT, R12, UR12, P1 ;  /* 0x0000000c0c007c0c */ /* 0x000fe40008fa6670 */
[----:B------:R-:W-:-:S07]  /*0820*/  ISETP.GE.OR P1, PT, R11, UR12, P1 ;  /* 0x0000000c0b007c0c */ /* 0x000fce0008f26670 */
[----:B------:R-:W1:Y:S08]  /*0830*/  @!P4 LDC.64 R20, c[0x0][0x398] ;  /* 0x0000e600ff14cb82 */ /* 0x000e700000000a00 */
[----:B------:R-:W2:Y:S08]  /*0840*/  @!P0 LDC.64 R22, c[0x0][0x398] ;  /* 0x0000e600ff168b82 */ /* 0x000eb00000000a00 */
[----:B------:R-:W3:Y:S08]  /*0850*/  @!P5 LDC.64 R24, c[0x0][0x398] ;  /* 0x0000e600ff18db82 */ /* 0x000ef00000000a00 */
[----:B------:R-:W4:Y:S01]  /*0860*/  @!P1 LDC.64 R26, c[0x0][0x398] ;  /* 0x0000e600ff1a9b82 */ /* 0x000f220000000a00 */
[----:B-1----:R-:W-:-:S05]  /*0870*/  @!P4 IMAD.WIDE R20, R17, 0x4, R20 ;  /* 0x000000041114c825 */ /* 0x002fca00078e0214 */
[----:B------:R-:W-:Y:S01]  /*0880*/  @!PT LDS RZ, [RZ] ;  /* 0x00000000fffff984 */ /* 0x000fe20000000800 */
[----:B------:R-:W-:Y:S01]  /*0890*/  @!PT LDS RZ, [RZ] ;  /* 0x00000000fffff984 */ /* 0x000fe20000000800 */
[----:B------:R-:W-:Y:S01]  /*08a0*/  @!PT LDS RZ, [RZ] ;  /* 0x00000000fffff984 */ /* 0x000fe20000000800 */
[----:B------:R5:W-:Y:S01]  /*08b0*/  @!P4 LDGSTS.E [R36], desc[UR8][R20.64] ;  /* 0x000000001424cfae */ /* 0x000be2000b9a1008 */
[----:B--2---:R-:W-:-:S05]  /*08c0*/  @!P0 IMAD.WIDE R22, R18, 0x4, R22 ;  /* 0x0000000412168825 */ /* 0x004fca00078e0216 */
[----:B------:R5:W-:Y:S01]  /*08d0*/  @!P0 LDGSTS.E [R36+0x100], desc[UR8][R22.64] ;  /* 0x0010000016248fae */ /* 0x000be2000b9a1008 */
[----:B---3--:R-:W-:-:S05]  /*08e0*/  @!P5 IMAD.WIDE R24, R16, 0x4, R24 ;  /* 0x000000041018d825 */ /* 0x008fca00078e0218 */
[----:B------:R5:W-:Y:S01]  /*08f0*/  @!P5 LDGSTS.E [R36+0x20], desc[UR8][R24.64] ;  /* 0x000200001824dfae */ /* 0x000be2000b9a1008 */
[----:B----4-:R-:W-:-:S05]  /*0900*/  @!P1 IMAD.WIDE R26, R15, 0x4, R26 ;  /* 0x000000040f1a9825 */ /* 0x010fca00078e021a */
[----:B------:R5:W-:Y:S02]  /*0910*/  @!P1 LDGSTS.E [R36+0x120], desc[UR8][R26.64] ;  /* 0x001200001a249fae */ /* 0x000be4000b9a1008 */
.L_x_5:
[----:B------:R-:W-:Y:S05]  /*0920*/  BSYNC.RECONVERGENT B1 ;  /* 0x0000000000017941 */ /* 0x000fea0003800200 */
.L_x_4:
[----:B-1---5:R-:W1:Y:S01]  /*0930*/  LDC R20, c[0x0][0x384] ;  /* 0x0000e100ff147b82 */ /* 0x022e620000000800 */
[----:B------:R-:W-:Y:S01]  /*0940*/  VIADD R29, R29, 0x8 ;  /* 0x000000081d1d7836 */ /* 0x000fe20000000000 */
[----:B------:R-:W0:Y:S01]  /*0950*/  LDGDEPBAR ;  /* 0x00000000000079af */ /* 0x000e220000000000 */
[----:B------:R-:W-:Y:S02]  /*0960*/  VIADD R36, R36, 0x800 ;  /* 0x0000080024247836 */ /* 0x000fe40000000000 */
[----:B------:R-:W-:Y:S01]  /*0970*/  VIADD R37, R37, 0x800 ;  /* 0x0000080025257836 */ /* 0x000fe20000000000 */
[----:B------:R-:W-:Y:S01]  /*0980*/  ISETP.NE.AND P0, PT, R29, 0x44, PT ;  /* 0x000000441d00780c */ /* 0x000fe20003f05270 */
[----:B------:R-:W-:Y:S02]  /*0990*/  VIADD R11, R11, 0x8 ;  /* 0x000000080b0b7836 */ /* 0x000fe40000000000 */
[----:B------:R-:W-:Y:S02]  /*09a0*/  VIADD R12, R12, 0x8 ;  /* 0x000000080c0c7836 */ /* 0x000fe40000000000 */
[----:B------:R-:W-:-:S02]  /*09b0*/  VIADD R14, R14, 0x8 ;  /* 0x000000080e0e7836 */ /* 0x000fc40000000000 */
[----:B------:R-:W-:Y:S02]  /*09c0*/  VIADD R34, R34, 0x8 ;  /* 0x0000000822227836 */ /* 0x000fe40000000000 */
[----:B------:R-:W-:Y:S02]  /*09d0*/  VIADD R19, R19, 0x8 ;  /* 0x0000000813137836 */ /* 0x000fe40000000000 */
[----:B------:R-:W-:Y:S02]  /*09e0*/  VIADD R32, R32, 0x8 ;  /* 0x0000000820207836 */ /* 0x000fe40000000000 */
[----:B------:R-:W-:Y:S02]  /*09f0*/  VIADD R33, R33, 0x8 ;  /* 0x0000000821217836 */ /* 0x000fe40000000000 */
[----:B------:R-:W-:Y:S02]  /*0a00*/  VIADD R35, R35, 0x8 ;  /* 0x0000000823237836 */ /* 0x000fe40000000000 */
[----:B------:R-:W-:Y:S01]  /*0a10*/  VIADD R13, R13, 0x8 ;  /* 0x000000080d0d7836 */ /* 0x000fe20000000000 */
[C---:B-1----:R-:W-:Y:S01]  /*0a20*/  LEA R15, R20.reuse, R15, 0x3 ;  /* 0x0000000f140f7211 */ /* 0x042fe200078e18ff */
[----:B------:R-:W-:-:S02]  /*0a30*/  IMAD R16, R20, 0x8, R16 ;  /* 0x0000000814107824 */ /* 0x000fc400078e0210 */
[C---:B------:R-:W-:Y:S02]  /*0a40*/  IMAD R18, R20.reuse, 0x8, R18 ;  /* 0x0000000814127824 */ /* 0x040fe400078e0212 */
[----:B------:R-:W-:Y:S01]  /*0a50*/  IMAD R17, R20, 0x8, R17 ;  /* 0x0000000814117824 */ /* 0x000fe200078e0211 */
[----:B------:R-:W-:Y:S06]  /*0a60*/  @P0 BRA `(.L_x_6) ;  /* 0xfffffff800bc0947 */ /* 0x000fec000383ffff */
.L_x_1:
[----:B------:R-:W-:Y:S05]  /*0a70*/  BSYNC.RECONVERGENT B0 ;  /* 0x0000000000007941 */ /* 0x000fea0003800200 */
.L_x_0:
[----:B------:R-:W-:Y:S02]  /*0a80*/  ISETP.GE.AND P0, PT, R0, 0x1, PT ;  /* 0x000000010000780c */ /* 0x000fe40003f06270 */
[----:B------:R-:W-:Y:S02]  /*0a90*/  CS2R R14, SRZ ;  /* 0x00000000000e7805 */ /* 0x000fe4000001ff00 */
[----:B------:R-:W-:Y:S02]  /*0aa0*/  CS2R R12, SRZ ;  /* 0x00000000000c7805 */ /* 0x000fe4000001ff00 */
[----:B------:R-:W-:Y:S02]  /*0ab0*/  CS2R R18, SRZ ;  /* 0x0000000000127805 */ /* 0x000fe4000001ff00 */
[----:B------:R-:W-:-:S05]  /*0ac0*/  CS2R R16, SRZ ;  /* 0x0000000000107805 */ /* 0x000fca000001ff00 */
[----:B------:R-:W-:Y:S05]  /*0ad0*/  @!P0 BRA `(.L_x_7) ;  /* 0x0000000c006c8947 */ /* 0x000fea0003800000 */
[----:B------:R-:W1:Y:S01]  /*0ae0*/  S2R R24, SR_TID.Y ;  /* 0x0000000000187919 */ /* 0x000e620000002200 */
[----:B------:R-:W2:Y:S01]  /*0af0*/  LDCU UR6, c[0x0][0x388] ;  /* 0x00007100ff0677ac */ /* 0x000ea20008000800 */
[C---:B------:R-:W-:Y:S01]  /*0b00*/  VIADD R10, R3.reuse, 0x44 ;  /* 0x00000044030a7836 */ /* 0x040fe20000000000 */
[----:B------:R-:W3:Y:S01]  /*0b10*/  LDC R23, c[0x0][0x384] ;  /* 0x0000e100ff177b82 */ /* 0x000ee20000000800 */
[C---:B------:R-:W-:Y:S01]  /*0b20*/  VIADD R15, R2.reuse, 0x8 ;  /* 0x00000008020f7836 */ /* 0x040fe20000000000 */
[----:B------:R-:W-:Y:S01]  /*0b30*/  LEA.HI R36, R3, R4, RZ, 0x1d ;  /* 0x0000000403247211 */ /* 0x000fe200078fe8ff */
[----:B------:R-:W-:Y:S01]  /*0b40*/  VIADD R20, R2, 0x48 ;  /* 0x0000004802147836 */ /* 0x000fe20000000000 */
[----:B------:R-:W-:Y:S01]  /*0b50*/  LEA.HI R10, R10, UR4, RZ, 0x1d ;  /* 0x000000040a0a7c11 */ /* 0x000fe2000f8fe8ff */
[C---:B------:R-:W-:Y:S01]  /*0b60*/  IMAD R22, R9.reuse, 0x600, RZ ;  /* 0x0000060009167824 */ /* 0x040fe200078e02ff */
[----:B------:R-:W-:Y:S01]  /*0b70*/  SHF.R.U32.HI R15, RZ, 0x4, R15 ;  /* 0x00000004ff0f7819 */ /* 0x000fe2000001160f */
[----:B------:R-:W-:Y:S01]  /*0b80*/  IMAD R6, R9, 0xc0, -R6 ;  /* 0x000000c009067824 */ /* 0x000fe200078e0a06 */
[----:B------:R-:W-:Y:S01]  /*0b90*/  SHF.R.U32.HI R9, RZ, 0x4, R2 ;  /* 0x00000004ff097819 */ /* 0x000fe20000011602 */
[----:B------:R-:W-:Y:S01]  /*0ba0*/  IMAD.MOV.U32 R32, RZ, RZ, 0x8 ;  /* 0x00000008ff207424 */ /* 0x000fe200078e00ff */
[----:B------:R-:W-:Y:S01]  /*0bb0*/  SHF.R.U32.HI R21, RZ, 0x4, R20 ;  /* 0x00000004ff157819 */ /* 0x000fe20000011614 */
[----:B------:R-:W-:Y:S01]  /*0bc0*/  IMAD.MOV.U32 R33, RZ, RZ, RZ ;  /* 0x000000ffff217224 */ /* 0x000fe200078e00ff */
[----:B------:R-:W-:Y:S01]  /*0bd0*/  LOP3.LUT R37, R22, 0x3, R8, 0xf8, !PT ;  /* 0x0000000316257812 */ /* 0x000fe200078ef808 */
[----:B------:R-:W4:Y:S01]  /*0be0*/  LDCU UR11, c[0x0][0x388] ;  /* 0x00007100ff0b77ac */ /* 0x000f220008000800 */
[----:B------:R-:W-:-:S02]  /*0bf0*/  LOP3.LUT R8, R9, R22, RZ, 0xfc, !PT ;  /* 0x0000001609087212 */ /* 0x000fc400078efcff */
[----:B------:R-:W-:Y:S01]  /*0c00*/  LOP3.LUT R9, R21, R22, RZ, 0xfc, !PT ;  /* 0x0000001615097212 */ /* 0x000fe200078efcff */
[----:B--2---:R-:W-:Y:S01]  /*0c10*/  IMAD R36, R36, UR6, R37 ;  /* 0x0000000624247c24 */ /* 0x004fe2000f8e0225 */
[----:B------:R-:W-:Y:S01]  /*0c20*/  LOP3.LUT R27, R7, 0xf, RZ, 0xc0, !PT ;  /* 0x0000000f071b7812 */ /* 0x000fe200078ec0ff */
[----:B------:R-:W2:Y:S01]  /*0c30*/  LDCU UR10, c[0x0][0x384] ;  /* 0x00007080ff0a77ac */ /* 0x000ea20008000800 */
[----:B------:R-:W5:Y:S01]  /*0c40*/  LDCU UR7, c[0x0][0x380] ;  /* 0x00007000ff0777ac */ /* 0x000f620008000800 */
[----:B------:R-:W-:Y:S01]  /*0c50*/  UMOV UR4, URZ ;  /* 0x000000ff00047c82 */ /* 0x000fe20008000000 */
[C---:B-1----:R-:W-:Y:S02]  /*0c60*/  IMAD.SHL.U32 R11, R24.reuse, 0x4, RZ ;  /* 0x00000004180b7824 */ /* 0x042fe400078e00ff */
[----:B------:R-:W-:-:S03]  /*0c70*/  IMAD.SHL.U32 R24, R24, 0x10, RZ ;  /* 0x0000001018187824 */ /* 0x000fc600078e00ff */
[----:B------:R-:W-:Y:S02]  /*0c80*/  LOP3.LUT R11, R11, 0xff0, RZ, 0xc0, !PT ;  /* 0x00000ff00b0b7812 */ /* 0x000fe400078ec0ff */
[----:B------:R-:W-:-:S03]  /*0c90*/  LOP3.LUT R28, R24, 0x30, RZ, 0xc0, !PT ;  /* 0x00000030181c7812 */ /* 0x000fc600078ec0ff */
[----:B------:R-:W-:Y:S02]  /*0ca0*/  IMAD.IADD R10, R11, 0x1, R10 ;  /* 0x000000010b0a7824 */ /* 0x000fe400078e020a */
[----:B------:R-:W-:Y:S02]  /*0cb0*/  VIADD R11, R2, 0x40 ;  /* 0x00000040020b7836 */ /* 0x000fe40000000000 */
[----:B------:R-:W-:Y:S01]  /*0cc0*/  IMAD R20, R10, UR6, R22 ;  /* 0x000000060a147c24 */ /* 0x000fe2000f8e0216 */
[----:B------:R-:W-:Y:S02]  /*0cd0*/  LOP3.LUT R10, R15, R22, RZ, 0xfc, !PT ;  /* 0x000000160f0a7212 */ /* 0x000fe400078efcff */
[----:B------:R-:W-:Y:S01]  /*0ce0*/  IADD3 R15, PT, PT, R7, 0x8, RZ ;  /* 0x00000008070f7810 */ /* 0x000fe20007ffe0ff */
[----:B------:R-:W-:Y:S01]  /*0cf0*/  IMAD.IADD R5, R5, 0x1, R20 ;  /* 0x0000000105057824 */ /* 0x000fe200078e0214 */
[----:B------:R-:W-:Y:S02]  /*0d00*/  SHF.R.U32.HI R11, RZ, 0x4, R11 ;  /* 0x00000004ff0b7819 */ /* 0x000fe4000001160b */
[----:B------:R-:W-:-:S02]  /*0d10*/  LOP3.LUT R25, R15, 0xf, RZ, 0xc0, !PT ;  /* 0x0000000f0f197812 */ /* 0x000fc400078ec0ff */
[----:B------:R-:W-:Y:S02]  /*0d20*/  LOP3.LUT R15, R9, 0x40, RZ, 0xfc, !PT ;  /* 0x00000040090f7812 */ /* 0x000fe400078efcff */
[----:B------:R-:W-:Y:S02]  /*0d30*/  LOP3.LUT R11, R11, R22, RZ, 0xfc, !PT ;  /* 0x000000160b0b7212 */ /* 0x000fe400078efcff */
[----:B------:R-:W-:Y:S01]  /*0d40*/  LOP3.LUT R20, R10, 0x40, RZ, 0xfc, !PT ;  /* 0x000000400a147812 */ /* 0x000fe200078efcff */
[-C--:B---3--:R-:W-:Y:S01]  /*0d50*/  IMAD R15, R15, R23.reuse, UR5 ;  /* 0x000000050f0f7e24 */ /* 0x088fe2000f8e0217 */
[----:B------:R-:W-:Y:S02]  /*0d60*/  LOP3.LUT R22, R8, 0x40, RZ, 0xfc, !PT ;  /* 0x0000004008167812 */ /* 0x000fe400078efcff */
[----:B------:R-:W-:Y:S01]  /*0d70*/  LOP3.LUT R21, R11, 0x40, RZ, 0xfc, !PT ;  /* 0x000000400b157812 */ /* 0x000fe200078efcff */
[----:B------:R-:W-:Y:S01]  /*0d80*/  IMAD R20, R20, R23, UR5 ;  /* 0x0000000514147e24 */ /* 0x000fe2000f8e0217 */
[----:B------:R-:W-:Y:S01]  /*0d90*/  IADD3 R24, PT, PT, R25, R15, R28 ;  /* 0x0000000f19187210 */ /* 0x000fe20007ffe01c */
[----:B------:R-:W-:-:S02]  /*0da0*/  IMAD R22, R22, R23, UR5 ;  /* 0x0000000516167e24 */ /* 0x000fc4000f8e0217 */
[----:B------:R-:W-:Y:S01]  /*0db0*/  IMAD R21, R21, R23, UR5 ;  /* 0x0000000515157e24 */ /* 0x000fe2000f8e0217 */
[--C-:B------:R-:W-:Y:S01]  /*0dc0*/  IADD3 R25, PT, PT, R25, R20, R28.reuse ;  /* 0x0000001419197210 */ /* 0x100fe20007ffe01c */
[----:B------:R-:W-:Y:S01]  /*0dd0*/  VIADD R15, R3, 0x40 ;  /* 0x00000040030f7836 */ /* 0x000fe20000000000 */
[--C-:B------:R-:W-:Y:S01]  /*0de0*/  IADD3 R26, PT, PT, R27, R22, R28.reuse ;  /* 0x000000161b1a7210 */ /* 0x100fe20007ffe01c */
[----:B------:R-:W-:Y:S01]  /*0df0*/  VIADD R23, R3, 0x4 ;  /* 0x0000000403177836 */ /* 0x000fe20000000000 */
[----:B------:R-:W-:Y:S02]  /*0e00*/  IADD3 R27, PT, PT, R27, R21, R28 ;  /* 0x000000151b1b7210 */ /* 0x000fe40007ffe01c */
[-C--:B------:R-:W-:Y:S01]  /*0e10*/  LEA.HI R34, R15, R4.reuse, RZ, 0x1d ;  /* 0x000000040f227211 */ /* 0x080fe200078fe8ff */
[----:B------:R-:W-:Y:S01]  /*0e20*/  IMAD.MOV.U32 R15, RZ, RZ, RZ ;  /* 0x000000ffff0f7224 */ /* 0x000fe200078e00ff */
[----:B------:R-:W-:-:S03]  /*0e30*/  LEA.HI R20, R23, R4, RZ, 0x1d ;  /* 0x0000000417147211 */ /* 0x000fc600078fe8ff */
[--C-:B------:R-:W-:Y:S02]  /*0e40*/  IMAD R34, R34, UR6, R37.reuse ;  /* 0x0000000622227c24 */ /* 0x100fe4000f8e0225 */
[----:B------:R-:W-:Y:S01]  /*0e50*/  IMAD R35, R20, UR6, R37 ;  /* 0x0000000614237c24 */ /* 0x000fe2000f8e0225 */
[----:B--2-45:R-:W-:-:S07]  /*0e60*/  LOP3.LUT R37, R37, 0x40, RZ, 0xfc, !PT ;  /* 0x0000004025257812 */ /* 0x034fce00078efcff */
.L_x_23:
[----:B------:R-:W-:Y:S01]  /*0e70*/  ISETP.GT.AND P0, PT, R32, 0x1, PT ;  /* 0x000000012000780c */ /* 0x000fe20003f04270 */
[----:B------:R-:W-:-:S12]  /*0e80*/  BSSY.RECONVERGENT B0, `(.L_x_8) ;  /* 0x000001d000007945 */ /* 0x000fd80003800200 */
[----:B------:R-:W-:Y:S05]  /*0e90*/  @P0 BRA `(.L_x_9) ;  /* 0x0000000000080947 */ /* 0x000fea0003800000 */
[----:B------:R-:W-:-:S04]  /*0ea0*/  DEPBAR.LE SB0, 0x0 ;  /* 0x000080000000791a */ /* 0x000fc80000000000 */
[----:B------:R-:W-:Y:S05]  /*0eb0*/  BRA `(.L_x_10) ;  /* 0x0000000000647947 */ /* 0x000fea0003800000 */
.L_x_9:
[----:B------:R-:W-:-:S13]  /*0ec0*/  ISETP.GE.U32.AND P0, PT, R32, 0x8, PT ;  /* 0x000000082000780c */ /* 0x000fda0003f06070 */
[----:B------:R-:W-:Y:S05]  /*0ed0*/  @!P0 BRA `(.L_x_11) ;  /* 0x0000000000088947 */ /* 0x000fea0003800000 */
[----:B------:R-:W-:-:S04]  /*0ee0*/  DEPBAR.LE SB0, 0x7 ;  /* 0x000081c00000791a */ /* 0x000fc80000000000 */
[----:B------:R-:W-:Y:S05]  /*0ef0*/  BRA `(.L_x_10) ;  /* 0x0000000000547947 */ /* 0x000fea0003800000 */
.L_x_11:
[----:B------:R-:W-:-:S13]  /*0f00*/  ISETP.NE.AND P0, PT, R32, 0x7, PT ;  /* 0x000000072000780c */ /* 0x000fda0003f05270 */
[----:B------:R-:W-:Y:S05]  /*0f10*/  @P0 BRA `(.L_x_12) ;  /* 0x0000000000080947 */ /* 0x000fea0003800000 */
[----:B------:R-:W-:-:S04]  /*0f20*/  DEPBAR.LE SB0, 0x6 ;  /* 0x000081800000791a */ /* 0x000fc80000000000 */
[----:B------:R-:W-:Y:S05]  /*0f30*/  BRA `(.L_x_10) ;  /* 0x0000000000447947 */ /* 0x000fea0003800000 */
.L_x_12:
[----:B------:R-:W-:-:S13]  /*0f40*/  ISETP.GE.U32.AND P0, PT, R32, 0x6, PT ;  /* 0x000000062000780c */ /* 0x000fda0003f06070 */
[----:B------:R-:W-:Y:S05]  /*0f50*/  @!P0 BRA `(.L_x_13) ;  /* 0x0000000000088947 */ /* 0x000fea0003800000 */
[----:B------:R-:W-:-:S04]  /*0f60*/  DEPBAR.LE SB0, 0x5 ;  /* 0x000081400000791a */ /* 0x000fc80000000000 */
[----:B------:R-:W-:Y:S05]  /*0f70*/  BRA `(.L_x_10) ;  /* 0x0000000000347947 */ /* 0x000fea0003800000 */
.L_x_13:
[----:B------:R-:W-:-:S13]  /*0f80*/  ISETP.NE.AND P0, PT, R32, 0x5, PT ;  /* 0x000000052000780c */ /* 0x000fda0003f05270 */
[----:B------:R-:W-:Y:S05]  /*0f90*/  @P0 BRA `(.L_x_14) ;  /* 0x0000000000080947 */ /* 0x000fea0003800000 */
[----:B------:R-:W-:-:S04]  /*0fa0*/  DEPBAR.LE SB0, 0x4 ;  /* 0x000081000000791a */ /* 0x000fc80000000000 */
[----:B------:R-:W-:Y:S05]  /*0fb0*/  BRA `(.L_x_10) ;  /* 0x0000000000247947 */ /* 0x000fea0003800000 */
.L_x_14:
[----:B------:R-:W-:-:S13]  /*0fc0*/  ISETP.GE.U32.AND P0, PT, R32, 0x4, PT ;  /* 0x000000042000780c */ /* 0x000fda0003f06070 */
[----:B------:R-:W-:Y:S05]  /*0fd0*/  @!P0 BRA `(.L_x_15) ;  /* 0x0000000000088947 */ /* 0x000fea0003800000 */
[----:B------:R-:W-:-:S04]  /*0fe0*/  DEPBAR.LE SB0, 0x3 ;  /* 0x000080c00000791a */ /* 0x000fc80000000000 */
[----:B------:R-:W-:Y:S05]  /*0ff0*/  BRA `(.L_x_10) ;  /* 0x0000000000147947 */ /* 0x000fea0003800000 */
.L_x_15:
[----:B------:R-:W-:-:S13]  /*1000*/  ISETP.NE.AND P0, PT, R32, 0x2, PT ;  /* 0x000000022000780c */ /* 0x000fda0003f05270 */
[----:B------:R-:W-:Y:S05]  /*1010*/  @!P0 BRA `(.L_x_16) ;  /* 0x0000000000088947 */ /* 0x000fea0003800000 */
[----:B------:R-:W-:-:S04]  /*1020*/  DEPBAR.LE SB0, 0x2 ;  /* 0x000080800000791a */ /* 0x000fc80000000000 */
[----:B------:R-:W-:Y:S05]  /*1030*/  BRA `(.L_x_10) ;  /* 0x0000000000047947 */ /* 0x000fea0003800000 */
.L_x_16:
[----:B------:R-:W-:-:S04]  /*1040*/  DEPBAR.LE SB0, 0x1 ;  /* 0x000080400000791a */ /* 0x000fc80000000000 */
.L_x_10:
[----:B------:R-:W-:Y:S05]  /*1050*/  BSYNC.RECONVERGENT B0 ;  /* 0x0000000000007941 */ /* 0x000fea0003800200 */
.L_x_8:
[----:B------:R-:W1:Y:S01]  /*1060*/  S2R R38, SR_TID.Y ;  /* 0x0000000000267919 */ /* 0x000e620000002200 */
[----:B------:R-:W2:Y:S01]  /*1070*/  S2UR UR6, SR_CgaCtaId ;  /* 0x00000000000679c3 */ /* 0x000ea20000008800 */
[C---:B------:R-:W-:Y:S01]  /*1080*/  LOP3.LUT R20, R33.reuse, 0xe00, RZ, 0xc0, !PT ;  /* 0x00000e0021147812 */ /* 0x040fe200078ec0ff */
[----:B------:R-:W-:-:S06]  /*1090*/  IMAD.SHL.U32 R21, R33, 0x4, RZ ;  /* 0x0000000421157824 */ /* 0x000fcc00078e00ff */
[----:B------:R-:W-:Y:S06]  /*10a0*/  BAR.SYNC.DEFER_BLOCKING 0x0 ;  /* 0x0000000000007b1d */ /* 0x000fec0000010000 */
[----:B------:R-:W-:Y:S01]  /*10b0*/  UMOV UR5, 0x400 ;  /* 0x0000040000057882 */ /* 0x000fe20000000000 */
[----:B------:R-:W-:Y:S01]  /*10c0*/  BSSY.RECONVERGENT B0, `(.L_x_17) ;  /* 0x0000068000007945 */ /* 0x000fe20003800200 */
[----:B--2---:R-:W-:Y:S01]  /*10d0*/  ULEA UR5, UR6, UR5, 0x18 ;  /* 0x0000000506057291 */ /* 0x004fe2000f8ec0ff */
[C---:B-1----:R-:W-:Y:S02]  /*10e0*/  IMAD.SHL.U32 R23, R38.reuse, 0x20, RZ ;  /* 0x0000002026177824 */ /* 0x042fe400078e00ff */
[----:B------:R-:W-:-:S03]  /*10f0*/  IMAD.SHL.U32 R22, R38, 0x200, RZ ;  /* 0x0000020026167824 */ /* 0x000fc600078e00ff */
[----:B------:R-:W-:Y:S02]  /*1100*/  LOP3.LUT R23, R23, 0x7f80, RZ, 0xc0, !PT ;  /* 0x00007f8017177812 */ /* 0x000fe400078ec0ff */
[----:B------:R-:W-:-:S03]  /*1110*/  LOP3.LUT R22, R22, 0x600, RZ, 0xc0, !PT ;  /* 0x0000060016167812 */ /* 0x000fc600078ec0ff */
[----:B------:R-:W-:Y:S01]  /*1120*/  IMAD.IADD R20, R23, 0x1, R20 ;  /* 0x0000000117147824 */ /* 0x000fe200078e0214 */
[----:B------:R-:W-:-:S04]  /*1130*/  LOP3.LUT R21, R22, 0x3800, R21, 0xf8, !PT ;  /* 0x0000380016157812 */ /* 0x000fc800078ef815 */
[----:B------:R-:W-:Y:S01]  /*1140*/  LEA R20, R20, UR5, 0x2 ;  /* 0x0000000514147c11 */ /* 0x000fe2000f8e10ff */
[----:B------:R-:W-:Y:S01]  /*1150*/  VIADD R21, R21, UR5 ;  /* 0x0000000515157c36 */ /* 0x000fe20008000000 */
[----:B------:R-:W-:-:S03]  /*1160*/  UIADD3 UR5, UPT, UPT, UR4, 0x8, URZ ;  /* 0x0000000804057890 */ /* 0x000fc6000fffe0ff */
[----:B------:R-:W-:Y:S02]  /*1170*/  IMAD R39, R2, 0x4, R21 ;  /* 0x0000000402277824 */ /* 0x000fe400078e0215 */
[----:B------:R-:W-:Y:S01]  /*1180*/  IMAD R40, R3, 0x4, R20 ;  /* 0x0000000403287824 */ /* 0x000fe200078e0214 */
[----:B------:R-:W-:Y:S02]  /*1190*/  ISETP.LE.OR P0, PT, R0, UR5, P3 ;  /* 0x0000000500007c0c */ /* 0x000fe40009f03670 */
[----:B------:R-:W-:Y:S04]  /*11a0*/  LDS R28, [R39+0x4000] ;  /* 0x00400000271c7984 */ /* 0x000fe80000000800 */
[----:B------:R-:W-:Y:S04]  /*11b0*/  LDS R29, [R39+0x4100] ;  /* 0x00410000271d7984 */ /* 0x000fe80000000800 */
[----:B------:R-:W-:Y:S04]  /*11c0*/  LDS R20, [R40] ;  /* 0x0000000028147984 */ /* 0x000fe80000000800 */
[----:B------:R-:W-:Y:S04]  /*11d0*/  LDS R21, [R40+0x100] ;  /* 0x0001000028157984 */ /* 0x000fe80000000800 */
[----:B------:R-:W-:Y:S04]  /*11e0*/  LDS R22, [R40+0x10] ;  /* 0x0000100028167984 */ /* 0x000fe80000000800 */
[----:B------:R-:W1:Y:S04]  /*11f0*/  LDS R23, [R40+0x110] ;  /* 0x0001100028177984 */ /* 0x000e680000000800 */
[----:B------:R-:W-:Y:S04]  /*1200*/  LDS R30, [R39+0x4020] ;  /* 0x00402000271e7984 */ /* 0x000fe80000000800 */
[----:B------:R-:W2:Y:S01]  /*1210*/  LDS R31, [R39+0x4120] ;  /* 0x00412000271f7984 */ /* 0x000ea20000000800 */
[C---:B-1----:R-:W-:Y:S08]  /*1220*/  HMMA.1688.F32.TF32 R16, R20.reuse, R28, R16 ;  /* 0x0000001c1410723c */ /* 0x042ff00000081010 */
[----:B--2---:R-:W-:Y:S01]  /*1230*/  HMMA.1688.F32.TF32 R12, R20, R30, R12 ;  /* 0x0000001e140c723c */ /* 0x004fe2000008100c */
[----:B------:R-:W-:Y:S01]  /*1240*/  VIADD R20, R32, 0xffffffff ;  /* 0xffffffff20147836 */ /* 0x000fe20000000000 */
[----:B------:R-:W-:Y:S06]  /*1250*/  BAR.SYNC.DEFER_BLOCKING 0x0 ;  /* 0x0000000000007b1d */ /* 0x000fec0000010000 */
[----:B------:R-:W-:-:S12]  /*1260*/  @P0 BRA `(.L_x_18) ;  /* 0x0000000400340947 */ /* 0x000fd80003800000 */
[C---:B------:R-:W-:Y:S01]  /*1270*/  LOP3.LUT P0, RZ, R38.reuse, 0x3, RZ, 0xc0, !PT ;  /* 0x0000000326ff7812 */ /* 0x040fe2000780c0ff */
[----:B------:R-:W-:Y:S01]  /*1280*/  BSSY.RECONVERGENT B1, `(.L_x_19) ;  /* 0x0000024000017945 */ /* 0x000fe20003800200 */
[----:B------:R-:W-:-:S11]  /*1290*/  ISETP.GT.U32.AND P2, PT, R38, 0x3, PT ;  /* 0x000000032600780c */ /* 0x000fd60003f44070 */
[----:B------:R-:W-:Y:S05]  /*12a0*/  @P0 BRA `(.L_x_20) ;  /* 0x0000000000840947 */ /* 0x000fea0003800000 */
[----:B------:R-:W-:Y:S01]  /*12b0*/  VIADD R21, R3, 0x40 ;  /* 0x0000004003157836 */ /* 0x000fe20000000000 */
[C---:B------:R-:W-:Y:S01]  /*12c0*/  ISETP.GE.AND P0, PT, R37.reuse, UR11, PT ;  /* 0x0000000b25007c0c */ /* 0x040fe2000bf06270 */
[----:B------:R-:W-:Y:S01]  /*12d0*/  VIADD R20, R37, 0x4 ;  /* 0x0000000425147836 */ /* 0x000fe20000000000 */
[CC--:B------:R-:W-:Y:S01]  /*12e0*/  LEA.HI R22, R3.reuse, R4.reuse, RZ, 0x1d ;  /* 0x0000000403167211 */ /* 0x0c0fe200078fe8ff */
[----:B------:R-:W-:Y:S01]  /*12f0*/  VIADD R23, R3, 0x4 ;  /* 0x0000000403177836 */ /* 0x000fe20000000000 */
[----:B------:R-:W-:Y:S01]  /*1300*/  LEA.HI R21, R21, R4, RZ, 0x1d ;  /* 0x0000000415157211 */ /* 0x000fe200078fe8ff */
[----:B------:R-:W-:Y:S01]  /*1310*/  VIADD R29, R3, 0x44 ;  /* 0x00000044031d7836 */ /* 0x000fe20000000000 */
[----:B------:R-:W-:Y:S02]  /*1320*/  ISETP.GE.OR P4, PT, R22, UR7, P0 ;  /* 0x0000000716007c0c */ /* 0x000fe40008786670 */
[----:B------:R-:W-:Y:S02]  /*1330*/  ISETP.GE.OR P0, PT, R21, UR7, P0 ;  /* 0x0000000715007c0c */ /* 0x000fe40008706670 */
[----:B------:R-:W-:-:S02]  /*1340*/  ISETP.GE.AND P1, PT, R20, UR11, PT ;  /* 0x0000000b14007c0c */ /* 0x000fc4000bf26270 */
[-C--:B------:R-:W-:Y:S02]  /*1350*/  LEA.HI R23, R23, R4.reuse, RZ, 0x1d ;  /* 0x0000000417177211 */ /* 0x080fe400078fe8ff */
[----:B------:R-:W-:Y:S02]  /*1360*/  LEA.HI R29, R29, R4, RZ, 0x1d ;  /* 0x000000041d1d7211 */ /* 0x000fe400078fe8ff */
[----:B------:R-:W-:Y:S02]  /*1370*/  ISETP.GE.OR P5, PT, R23, UR7, P1 ;  /* 0x0000000717007c0c */ /* 0x000fe40008fa6670 */
[----:B------:R-:W-:Y:S01]  /*1380*/  ISETP.GE.OR P1, PT, R29, UR7, P1 ;  /* 0x000000071d007c0c */ /* 0x000fe20008f26670 */
[----:B------:R-:W1:Y:S01]  /*1390*/  @!P4 LDC.64 R30, c[0x0][0x390] ;  /* 0x0000e400ff1ecb82 */ /* 0x000e620000000a00 */
[----:B------:R-:W-:Y:S01]  /*13a0*/  @!P4 VIADD R41, R36, 0x40 ;  /* 0x000000402429c836 */ /* 0x000fe20000000000 */
[----:B------:R-:W-:-:S06]  /*13b0*/  @!P0 IADD3 R43, PT, PT, R34, 0x40, RZ ;  /* 0x00000040222b8810 */ /* 0x000fcc0007ffe0ff */
[----:B------:R-:W2:Y:S08]  /*13c0*/  @!P0 LDC.64 R28, c[0x0][0x390] ;  /* 0x0000e400ff1c8b82 */ /* 0x000eb00000000a00 */
[----:B------:R-:W3:Y:S08]  /*13d0*/  @!P5 LDC.64 R20, c[0x0][0x390] ;  /* 0x0000e400ff14db82 */ /* 0x000ef00000000a00 */
[----:B------:R-:W4:Y:S01]  /*13e0*/  @!P1 LDC.64 R22, c[0x0][0x390] ;  /* 0x0000e400ff169b82 */ /* 0x000f220000000a00 */
[----:B-1----:R-:W-:-:S04]  /*13f0*/  @!P4 IMAD.WIDE R30, R41, 0x4, R30 ;  /* 0x00000004291ec825 */ /* 0x002fc800078e021e */
[----:B------:R-:W-:Y:S01]  /*1400*/  @!P5 VIADD R41, R35, 0x44 ;  /* 0x000000442329d836 */ /* 0x000fe20000000000 */
[----:B------:R-:W-:Y:S01]  /*1410*/  @!PT LDS RZ, [RZ] ;  /* 0x00000000fffff984 */ /* 0x000fe20000000800 */
[----:B------:R-:W-:Y:S01]  /*1420*/  @!PT LDS RZ, [RZ] ;  /* 0x00000000fffff984 */ /* 0x000fe20000000800 */
[----:B------:R-:W-:Y:S01]  /*1430*/  @!PT LDS RZ, [RZ] ;  /* 0x00000000fffff984 */ /* 0x000fe20000000800 */
[----:B------:R1:W-:Y:S01]  /*1440*/  @!P4 LDGSTS.E [R40], desc[UR8][R30.64] ;  /* 0x000000001e28cfae */ /* 0x0003e2000b9a1008 */
[----:B--2---:R-:W-:-:S04]  /*1450*/  @!P0 IMAD.WIDE R28, R43, 0x4, R28 ;  /* 0x000000042b1c8825 */ /* 0x004fc800078e021c */
[----:B------:R-:W-:Y:S01]  /*1460*/  @!P1 VIADD R43, R5, 0x44 ;  /* 0x00000044052b9836 */ /* 0x000fe20000000000 */
[----:B------:R1:W-:Y:S01]  /*1470*/  @!P0 LDGSTS.E [R40+0x100], desc[UR8][R28.64] ;  /* 0x001000001c288fae */ /* 0x0003e2000b9a1008 */
[----:B---3--:R-:W-:-:S05]  /*1480*/  @!P5 IMAD.WIDE R20, R41, 0x4, R20 ;  /* 0x000000042914d825 */ /* 0x008fca00078e0214 */
[----:B------:R1:W-:Y:S01]  /*1490*/  @!P5 LDGSTS.E [R40+0x10], desc[UR8][R20.64] ;  /* 0x000100001428dfae */ /* 0x0003e2000b9a1008 */
[----:B----4-:R-:W-:-:S05]  /*14a0*/  @!P1 IMAD.WIDE R22, R43, 0x4, R22 ;  /* 0x000000042b169825 */ /* 0x010fca00078e0216 */
[----:B------:R1:W-:Y:S02]  /*14b0*/  @!P1 LDGSTS.E [R40+0x110], desc[UR8][R22.64] ;  /* 0x0011000016289fae */ /* 0x0003e4000b9a1008 */
.L_x_20:
[----:B------:R-:W-:Y:S05]  /*14c0*/  BSYNC.RECONVERGENT B1 ;  /* 0x0000000000017941 */ /* 0x000fea0003800200 */
.L_x_19:
[----:B------:R-:W-:Y:S04]  /*14d0*/  BSSY.RECONVERGENT B1, `(.L_x_21) ;  /* 0x0000024000017945 */ /* 0x000fe80003800200 */
[----:B------:R-:W-:Y:S05]  /*14e0*/  @P2 BRA `(.L_x_22) ;  /* 0x0000000000882947 */ /* 0x000fea0003800000 */
[----:B-1----:R-:W1:Y:S01]  /*14f0*/  S2R R23, SR_CTAID.Y ;  /* 0x0000000000177919 */ /* 0x002e620000002600 */
[----:B------:R-:W-:Y:S01]  /*1500*/  IMAD.SHL.U32 R38, R38, 0x10, RZ ;  /* 0x0000001026267824 */ /* 0x000fe200078e00ff */
[C---:B------:R-:W-:Y:S01]  /*1510*/  LOP3.LUT R21, R7.reuse, 0xf, RZ, 0xc0, !PT ;  /* 0x0000000f07157812 */ /* 0x040fe200078ec0ff */
[----:B------:R-:W-:-:S03]  /*1520*/  VIADD R22, R7, 0x8 ;  /* 0x0000000807167836 */ /* 0x000fc60000000000 */
[----:B------:R-:W-:-:S05]  /*1530*/  LOP3.LUT R20, R38, 0x30, RZ, 0xc0, !PT ;  /* 0x0000003026147812 */ /* 0x000fca00078ec0ff */
[----:B-1----:R-:W-:Y:S01]  /*1540*/  IMAD R20, R23, 0x40, R20 ;  /* 0x0000004017147824 */ /* 0x002fe200078e0214 */
[----:B------:R-:W-:Y:S01]  /*1550*/  LOP3.LUT R23, R22, 0xf, RZ, 0xc0, !PT ;  /* 0x0000000f16177812 */ /* 0x000fe200078ec0ff */
[----:B------:R-:W-:Y:S02]  /*1560*/  VIADD R22, R8, 0x40 ;  /* 0x0000004008167836 */ /* 0x000fe40000000000 */
[--C-:B------:R-:W-:Y:S02]  /*1570*/  IMAD.IADD R21, R21, 0x1, R20.reuse ;  /* 0x0000000115157824 */ /* 0x100fe400078e0214 */
[----:B------:R-:W-:Y:S02]  /*1580*/  IMAD.IADD R20, R23, 0x1, R20 ;  /* 0x0000000117147824 */ /* 0x000fe400078e0214 */
[----:B------:R-:W-:Y:S01]  /*1590*/  VIADD R23, R9, 0x40 ;  /* 0x0000004009177836 */ /* 0x000fe20000000000 */
[----:B------:R-:W-:Y:S01]  /*15a0*/  ISETP.GE.AND P0, PT, R21, UR10, PT ;  /* 0x0000000a15007c0c */ /* 0x000fe2000bf06270 */
[----:B------:R-:W-:Y:S01]  /*15b0*/  VIADD R21, R10, 0x40 ;  /* 0x000000400a157836 */ /* 0x000fe20000000000 */
[----:B------:R-:W-:Y:S01]  /*15c0*/  ISETP.GE.AND P1, PT, R20, UR10, PT ;  /* 0x0000000a14007c0c */ /* 0x000fe2000bf26270 */
[----:B------:R-:W-:Y:S01]  /*15d0*/  VIADD R20, R11, 0x40 ;  /* 0x000000400b147836 */ /* 0x000fe20000000000 */
[----:B------:R-:W-:-:S02]  /*15e0*/  ISETP.GE.OR P2, PT, R22, UR11, P0 ;  /* 0x0000000b16007c0c */ /* 0x000fc40008746670 */
        /* <DEDUP_REMOVED lines=11> */
[----:B------:R5:W-:Y:S01]  /*16a0*/  @!P2 LDGSTS.E [R39+0x4000], desc[UR8][R30.64] ;  /* 0x040000001e27afae */ /* 0x000be2000b9a1008 */
[----:B--2---:R-:W-:-:S05]  /*16b0*/  @!P0 IMAD.WIDE R28, R27, 0x4, R28 ;  /* 0x000000041b1c8825 */ /* 0x004fca00078e021c */
[----:B------:R5:W-:Y:S01]  /*16c0*/  @!P0 LDGSTS.E [R39+0x4100], desc[UR8][R28.64] ;  /* 0x041000001c278fae */ /* 0x000be2000b9a1008 */
[----:B---3--:R-:W-:-:S05]  /*16d0*/  @!P4 IMAD.WIDE R22, R25, 0x4, R22 ;  /* 0x000000041916c825 */ /* 0x008fca00078e0216 */
[----:B------:R5:W-:Y:S01]  /*16e0*/  @!P4 LDGSTS.E [R39+0x4020], desc[UR8][R22.64] ;  /* 0x040200001627cfae */ /* 0x000be2000b9a1008 */
[----:B----4-:R-:W-:-:S05]  /*16f0*/  @!P1 IMAD.WIDE R20, R24, 0x4, R20 ;  /* 0x0000000418149825 */ /* 0x010fca00078e0214 */
[----:B------:R5:W-:Y:S02]  /*1700*/  @!P1 LDGSTS.E [R39+0x4120], desc[UR8][R20.64] ;  /* 0x0412000014279fae */ /* 0x000be4000b9a1008 */
.L_x_22:
[----:B------:R-:W-:Y:S05]  /*1710*/  BSYNC.RECONVERGENT B1 ;  /* 0x0000000000017941 */ /* 0x000fea0003800200 */
.L_x_21:
[----:B------:R-:W0:Y:S01]  /*1720*/  LDGDEPBAR ;  /* 0x00000000000079af */ /* 0x000e220000000000 */
[----:B-1---5:R-:W-:-:S07]  /*1730*/  IMAD.MOV.U32 R20, RZ, RZ, R32 ;  /* 0x000000ffff147224 */ /* 0x022fce00078e0020 */
.L_x_18:
[----:B------:R-:W-:Y:S05]  /*1740*/  BSYNC.RECONVERGENT B0 ;  /* 0x0000000000007941 */ /* 0x000fea0003800200 */
.L_x_17:
[----:B------:R-:W1:Y:S01]  /*1750*/  LDC R21, c[0x0][0x384] ;  /* 0x0000e100ff157b82 */ /* 0x000e620000000800 */
[----:B------:R-:W-:Y:S01]  /*1760*/  VIADD R6, R6, 0x1 ;  /* 0x0000000106067836 */ /* 0x000fe20000000000 */
[----:B------:R-:W-:Y:S01]  /*1770*/  UIADD3 UR4, UPT, UPT, UR4, 0x1, URZ ;  /* 0x0000000104047890 */ /* 0x000fe2000fffe0ff */
[----:B------:R-:W-:Y:S01]  /*1780*/  VIADD R9, R9, 0x8 ;  /* 0x0000000809097836 */ /* 0x000fe20000000000 */
[----:B------:R-:W-:Y:S01]  /*1790*/  IADD3 R5, PT, PT, R5, 0x8, RZ ;  /* 0x0000000805057810 */ /* 0x000fe20007ffe0ff */
[----:B------:R-:W-:Y:S01]  /*17a0*/  VIADD R10, R10, 0x8 ;  /* 0x000000080a0a7836 */ /* 0x000fe20000000000 */
[----:B------:R-:W-:Y:S01]  /*17b0*/  ISETP.NE.AND P0, PT, R6, RZ, PT ;  /* 0x000000ff0600720c */ /* 0x000fe20003f05270 */
[----:B------:R-:W-:Y:S02]  /*17c0*/  VIADD R11, R11, 0x8 ;  /* 0x000000080b0b7836 */ /* 0x000fe40000000000 */
[----:B------:R-:W-:Y:S02]  /*17d0*/  VIADD R37, R37, 0x8 ;  /* 0x0000000825257836 */ /* 0x000fe40000000000 */
[----:B------:R-:W-:-:S02]  /*17e0*/  VIADD R35, R35, 0x8 ;  /* 0x0000000823237836 */ /* 0x000fc40000000000 */
[----:B------:R-:W-:Y:S02]  /*17f0*/  VIADD R34, R34, 0x8 ;  /* 0x0000000822227836 */ /* 0x000fe40000000000 */
[----:B------:R-:W-:Y:S02]  /*1800*/  VIADD R36, R36, 0x8 ;  /* 0x0000000824247836 */ /* 0x000fe40000000000 */
[----:B------:R-:W-:Y:S02]  /*1810*/  VIADD R8, R8, 0x8 ;  /* 0x0000000808087836 */ /* 0x000fe40000000000 */
[----:B------:R-:W-:Y:S02]  /*1820*/  VIADD R33, R33, 0x200 ;  /* 0x0000020021217836 */ /* 0x000fe40000000000 */
[----:B------:R-:W-:Y:S02]  /*1830*/  IMAD.MOV.U32 R32, RZ, RZ, R20 ;  /* 0x000000ffff207224 */ /* 0x000fe400078e0014 */
[----:B-1----:R-:W-:-:S02]  /*1840*/  IMAD R24, R21, 0x8, R24 ;  /* 0x0000000815187824 */ /* 0x002fc400078e0218 */
[C---:B------:R-:W-:Y:S02]  /*1850*/  IMAD R25, R21.reuse, 0x8, R25 ;  /* 0x0000000815197824 */ /* 0x040fe400078e0219 */
[C---:B------:R-:W-:Y:S02]  /*1860*/  IMAD R27, R21.reuse, 0x8, R27 ;  /* 0x00000008151b7824 */ /* 0x040fe400078e021b */
[----:B------:R-:W-:Y:S01]  /*1870*/  IMAD R26, R21, 0x8, R26 ;  /* 0x00000008151a7824 */ /* 0x000fe200078e021a */
[----:B------:R-:W-:Y:S06]  /*1880*/  @P0 BRA `(.L_x_23) ;  /* 0xfffffff400780947 */ /* 0x000fec000383ffff */
.L_x_7:
[----:B------:R-:W1:Y:S01]  /*1890*/  S2R R0, SR_TID.Y ;  /* 0x0000000000007919 */ /* 0x000e620000002200 */
[----:B------:R-:W2:Y:S01]  /*18a0*/  LDC.64 R2, c[0x0][0x380] ;  /* 0x0000e000ff027b82 */ /* 0x000ea20000000a00 */
[----:B------:R-:W-:Y:S01]  /*18b0*/  BSSY.RECONVERGENT B0, `(.L_x_24) ;  /* 0x0000043000007945 */ /* 0x000fe20003800200 */
[----:B------:R-:W3:Y:S01]  /*18c0*/  S2R R5, SR_CTAID.Y ;  /* 0x0000000000057919 */ /* 0x000ee20000002600 */
[----:B------:R-:W4:Y:S05]  /*18d0*/  S2R R6, SR_TID.X ;  /* 0x0000000000067919 */ /* 0x000f2a0000002100 */
[----:B------:R-:W2:Y:S08]  /*18e0*/  S2UR UR4, SR_CTAID.Z ;  /* 0x00000000000479c3 */ /* 0x000eb00000002700 */
[----:B------:R-:W5:Y:S01]  /*18f0*/  LDC.64 R8, c[0x0][0x3a8] ;  /* 0x0000ea00ff087b82 */ /* 0x000f620000000a00 */
[----:B-1----:R-:W-:-:S05]  /*1900*/  IMAD.SHL.U32 R0, R0, 0x10, RZ ;  /* 0x0000001000007824 */ /* 0x002fca00078e00ff */
[----:B------:R-:W-:Y:S01]  /*1910*/  LOP3.LUT R0, R0, 0x30, RZ, 0xc0, !PT ;  /* 0x0000003000007812 */ /* 0x000fe200078ec0ff */
[----:B----4-:R-:W-:-:S04]  /*1920*/  IMAD.SHL.U32 R21, R6, 0x2, RZ ;  /* 0x0000000206157824 */ /* 0x010fc800078e00ff */
[----:B---3--:R-:W-:Y:S02]  /*1930*/  IMAD R0, R5, 0x40, R0 ;  /* 0x0000004005007824 */ /* 0x008fe400078e0200 */
[----:B------:R-:W-:Y:S02]  /*1940*/  IMAD.IADD R5, R4, 0x1, R7 ;  /* 0x0000000104057824 */ /* 0x000fe400078e0207 */
[----:B--2---:R-:W-:Y:S01]  /*1950*/  IMAD R6, R2, UR4, RZ ;  /* 0x0000000402067c24 */ /* 0x004fe2000f8e02ff */
[----:B------:R-:W-:Y:S01]  /*1960*/  LOP3.LUT R22, R0, 0x6, R21, 0xf8, !PT ;  /* 0x0000000600167812 */ /* 0x000fe200078ef815 */
[----:B------:R-:W-:Y:S02]  /*1970*/  VIADD R25, R21, 0x1 ;  /* 0x0000000115197836 */ /* 0x000fe40000000000 */
[-C--:B------:R-:W-:Y:S01]  /*1980*/  IMAD R7, R6, R3.reuse, RZ ;  /* 0x0000000306077224 */ /* 0x080fe200078e02ff */
[C---:B------:R-:W-:Y:S01]  /*1990*/  ISETP.GE.AND P1, PT, R22.reuse, R3, PT ;  /* 0x000000031600720c */ /* 0x040fe20003f26270 */
[----:B------:R-:W-:Y:S01]  /*19a0*/  VIADD R20, R22, 0x8 ;  /* 0x0000000816147836 */ /* 0x000fe20000000000 */
[----:B------:R-:W-:Y:S01]  /*19b0*/  LEA.HI R24, R25, R4, RZ, 0x1d ;  /* 0x0000000419187211 */ /* 0x000fe200078fe8ff */
[----:B-----5:R-:W-:Y:S01]  /*19c0*/  IMAD.WIDE R6, R7, 0x4, R8 ;  /* 0x0000000407067825 */ /* 0x020fe200078e0208 */
[----:B------:R-:W-:-:S02]  /*19d0*/  ISETP.GE.OR P2, PT, R5, R2, P1 ;  /* 0x000000020500720c */ /* 0x000fc40000f46670 */
[-C--:B------:R-:W-:Y:S01]  /*19e0*/  ISETP.GE.AND P5, PT, R20, R3.reuse, PT ;  /* 0x000000031400720c */ /* 0x080fe20003fa6270 */
[----:B------:R-:W-:Y:S01]  /*19f0*/  VIADD R26, R22, 0x1 ;  /* 0x00000001161a7836 */ /* 0x000fe20000000000 */
[----:B------:R-:W-:Y:S01]  /*1a00*/  ISETP.GE.AND P0, PT, R20, R3, PT ;  /* 0x000000031400720c */ /* 0x000fe20003f06270 */
[----:B------:R-:W-:Y:S01]  /*1a10*/  VIADD R9, R21, 0x40 ;  /* 0x0000004015097836 */ /* 0x000fe20000000000 */
[----:B------:R-:W-:-:S04]  /*1a20*/  ISETP.GE.OR P5, PT, R5, R2, P5 ;  /* 0x000000020500720c */ /* 0x000fc80002fa6670 */
[----:B------:R-:W-:Y:S01]  /*1a30*/  LEA.HI R23, R9, R4, RZ, 0x1d ;  /* 0x0000000409177211 */ /* 0x000fe200078fe8ff */
[----:B------:R-:W-:Y:S02]  /*1a40*/  VIADD R9, R21, 0x41 ;  /* 0x0000004115097836 */ /* 0x000fe40000000000 */
[----:B------:R-:W-:Y:S01]  /*1a50*/  @!P2 IMAD R11, R5, R3, R22 ;  /* 0x00000003050ba224 */ /* 0x000fe200078e0216 */
[----:B------:R-:W-:Y:S02]  /*1a60*/  ISETP.LT.AND P0, PT, R23, R2, !P0 ;  /* 0x000000021700720c */ /* 0x000fe40004701270 */
[----:B------:R-:W-:Y:S01]  /*1a70*/  LEA.HI R8, R9, R4, RZ, 0x1d ;  /* 0x0000000409087211 */ /* 0x000fe200078fe8ff */
[----:B------:R-:W-:Y:S01]  /*1a80*/  @!P2 IMAD.WIDE R10, R11, 0x4, R6 ;  /* 0x000000040b0aa825 */ /* 0x000fe200078e0206 */
[----:B------:R-:W-:-:S03]  /*1a90*/  ISETP.GE.OR P1, PT, R23, R2, P1 ;  /* 0x000000021700720c */ /* 0x000fc60000f26670 */
[-C--:B------:R-:W-:Y:S01]  /*1aa0*/  @!P5 IMAD R5, R5, R3.reuse, RZ ;  /* 0x000000030505d224 */ /* 0x080fe200078e02ff */
[----:B------:R1:W-:Y:S01]  /*1ab0*/  @!P2 STG.E desc[UR8][R10.64], R16 ;  /* 0x000000100a00a986 */ /* 0x0003e2000c101908 */
[----:B------:R-:W-:Y:S01]  /*1ac0*/  ISETP.GE.AND P2, PT, R26, R3, PT ;  /* 0x000000031a00720c */ /* 0x000fe20003f46270 */
[C---:B------:R-:W-:Y:S02]  /*1ad0*/  VIADD R4, R22.reuse, 0x9 ;  /* 0x0000000916047836 */ /* 0x040fe40000000000 */
[----:B------:R-:W-:Y:S02]  /*1ae0*/  @!P5 IADD3 R21, P3, PT, R22, R5, RZ ;  /* 0x000000051615d210 */ /* 0x000fe40007f7e0ff */
[----:B------:R-:W-:Y:S02]  /*1af0*/  ISETP.GE.OR P6, PT, R24, R2, P2 ;  /* 0x000000021800720c */ /* 0x000fe400017c6670 */
[----:B------:R-:W-:Y:S02]  /*1b00*/  @!P5 LEA.HI.X.SX32 R5, R5, RZ, 0x1, P3 ;  /* 0x000000ff0505d211 */ /* 0x000fe400018f0eff */
[----:B------:R-:W-:-:S02]  /*1b10*/  @!P5 LEA R20, P3, R21, R6, 0x2 ;  /* 0x000000061514d211 */ /* 0x000fc400078610ff */
[----:B------:R-:W-:Y:S02]  /*1b20*/  ISETP.GE.AND P4, PT, R4, R3, PT ;  /* 0x000000030400720c */ /* 0x000fe40003f86270 */
[----:B------:R-:W-:Y:S01]  /*1b30*/  @!P5 LEA.HI.X R21, R21, R7, R5, 0x2, P3 ;  /* 0x000000071515d211 */ /* 0x000fe200018f1405 */
[CC--:B------:R-:W-:Y:S01]  /*1b40*/  @P0 IMAD R5, R23.reuse, R3.reuse, RZ ;  /* 0x0000000317050224 */ /* 0x0c0fe200078e02ff */
[-C--:B------:R-:W-:Y:S01]  /*1b50*/  ISETP.GE.OR P2, PT, R8, R2.reuse, P2 ;  /* 0x000000020800720c */ /* 0x080fe20001746670 */
[-C--:B------:R-:W-:Y:S01]  /*1b60*/  @!P1 IMAD R23, R23, R3.reuse, R22 ;  /* 0x0000000317179224 */ /* 0x080fe200078e0216 */
[C---:B------:R-:W-:Y:S01]  /*1b70*/  ISETP.GE.OR P4, PT, R24.reuse, R2, P4 ;  /* 0x000000021800720c */ /* 0x040fe20002786670 */
[----:B-1----:R-:W-:Y:S01]  /*1b80*/  @!P6 IMAD R11, R24, R3, R26 ;  /* 0x00000003180be224 */ /* 0x002fe200078e021a */
[----:B------:R1:W-:Y:S01]  /*1b90*/  @!P5 STG.E desc[UR8][R20.64+0x20], R12 ;  /* 0x0000200c1400d986 */ /* 0x0003e2000c101908 */
[----:B------:R-:W-:Y:S02]  /*1ba0*/  @P0 IADD3 R29, P5, PT, R22, R5, RZ ;  /* 0x00000005161d0210 */ /* 0x000fe40007fbe0ff */
[----:B------:R-:W-:Y:S01]  /*1bb0*/  @!P6 IMAD.WIDE R10, R11, 0x4, R6 ;  /* 0x000000040b0ae825 */ /* 0x000fe200078e0206 */
[----:B------:R-:W-:-:S02]  /*1bc0*/  ISETP.GE.AND P3, PT, R4, R3, PT ;  /* 0x000000030400720c */ /* 0x000fc40003f66270 */
[----:B------:R-:W-:Y:S02]  /*1bd0*/  @P0 LEA.HI.X.SX32 R5, R5, RZ, 0x1, P5 ;  /* 0x000000ff05050211 */ /* 0x000fe400028f0eff */
[----:B------:R2:W-:Y:S01]  /*1be0*/  @!P6 STG.E desc[UR8][R10.64], R17 ;  /* 0x000000110a00e986 */ /* 0x0005e2000c101908 */
[----:B------:R-:W-:Y:S01]  /*1bf0*/  @P0 LEA R4, P5, R29, R6, 0x2 ;  /* 0x000000061d040211 */ /* 0x000fe200078a10ff */
[C---:B------:R-:W-:Y:S01]  /*1c00*/  @!P2 IMAD R27, R8.reuse, R3, R26 ;  /* 0x00000003081ba224 */ /* 0x040fe200078e021a */
[----:B------:R-:W-:Y:S01]  /*1c10*/  ISETP.LT.AND P3, PT, R8, R2, !P3 ;  /* 0x000000020800720c */ /* 0x000fe20005f61270 */
[----:B-1----:R-:W-:Y:S01]  /*1c20*/  @!P1 IMAD.WIDE R20, R23, 0x4, R6 ;  /* 0x0000000417149825 */ /* 0x002fe200078e0206 */
[----:B------:R-:W-:-:S03]  /*1c30*/  @P0 LEA.HI.X R5, R29, R7, R5, 0x2, P5 ;  /* 0x000000071d050211 */ /* 0x000fc600028f1405 */
[----:B------:R-:W-:Y:S01]  /*1c40*/  @!P2 IMAD.WIDE R22, R27, 0x4, R6 ;  /* 0x000000041b16a825 */ /* 0x000fe200078e0206 */
[----:B------:R-:W-:Y:S07]  /*1c50*/  @P4 BRA `(.L_x_25) ;  /* 0x0000000000204947 */ /* 0x000fee0003800000 */
[----:B------:R-:W-:Y:S01]  /*1c60*/  LOP3.LUT R25, R25, 0x7, RZ, 0xc0, !PT ;  /* 0x0000000719197812 */ /* 0x000fe200078ec0ff */
[----:B------:R-:W-:-:S04]  /*1c70*/  IMAD R24, R24, R3, RZ ;  /* 0x0000000318187224 */ /* 0x000fc800078e02ff */
[----:B------:R-:W-:-:S05]  /*1c80*/  IMAD.IADD R25, R0, 0x1, R25 ;  /* 0x0000000100197824 */ /* 0x000fca00078e0219 */
[----:B------:R-:W-:-:S04]  /*1c90*/  IADD3 R25, P4, PT, R24, R25, RZ ;  /* 0x0000001918197210 */ /* 0x000fc80007f9e0ff */
[----:B------:R-:W-:Y:S02]  /*1ca0*/  LEA.HI.X.SX32 R24, R24, RZ, 0x1, P4 ;  /* 0x000000ff18187211 */ /* 0x000fe400020f0eff */
[----:B--2---:R-:W-:-:S04]  /*1cb0*/  LEA R10, P4, R25, R6, 0x2 ;  /* 0x00000006190a7211 */ /* 0x004fc800078810ff */
[----:B------:R-:W-:-:S05]  /*1cc0*/  LEA.HI.X R11, R25, R7, R24, 0x2, P4 ;  /* 0x00000007190b7211 */ /* 0x000fca00020f1418 */
[----:B------:R1:W-:Y:S04]  /*1cd0*/  STG.E desc[UR8][R10.64+0x20], R13 ;  /* 0x0000200d0a007986 */ /* 0x0003e8000c101908 */
.L_x_25:
[----:B------:R-:W-:Y:S05]  /*1ce0*/  BSYNC.RECONVERGENT B0 ;  /* 0x0000000000007941 */ /* 0x000fea0003800200 */
.L_x_24:
[----:B------:R3:W-:Y:S04]  /*1cf0*/  @!P1 STG.E desc[UR8][R20.64], R18 ;  /* 0x0000001214009986 */ /* 0x0007e8000c101908 */
[----:B------:R3:W-:Y:S04]  /*1d00*/  @P0 STG.E desc[UR8][R4.64+0x20], R14 ;  /* 0x0000200e04000986 */ /* 0x0007e8000c101908 */
[----:B------:R3:W-:Y:S01]  /*1d10*/  @!P2 STG.E desc[UR8][R22.64], R19 ;  /* 0x000000131600a986 */ /* 0x0007e2000c101908 */
[----:B------:R-:W-:Y:S05]  /*1d20*/  @!P3 EXIT ;  /* 0x000000000000b94d */ /* 0x000fea0003800000 */
[----:B------:R-:W-:Y:S01]  /*1d30*/  LOP3.LUT R9, R9, 0x7, RZ, 0xc0, !PT ;  /* 0x0000000709097812 */ /* 0x000fe200078ec0ff */
[----:B------:R-:W-:-:S04]  /*1d40*/  IMAD R3, R8, R3, RZ ;  /* 0x0000000308037224 */ /* 0x000fc800078e02ff */
[----:B------:R-:W-:-:S05]  /*1d50*/  IMAD.IADD R0, R0, 0x1, R9 ;  /* 0x0000000100007824 */ /* 0x000fca00078e0209 */
[----:B---3--:R-:W-:-:S04]  /*1d60*/  IADD3 R5, P0, PT, R3, R0, RZ ;  /* 0x0000000003057210 */ /* 0x008fc80007f1e0ff */
[----:B------:R-:W-:Y:S02]  /*1d70*/  LEA.HI.X.SX32 R3, R3, RZ, 0x1, P0 ;  /* 0x000000ff03037211 */ /* 0x000fe400000f0eff */
[----:B------:R-:W-:-:S04]  /*1d80*/  LEA R2, P0, R5, R6, 0x2 ;  /* 0x0000000605027211 */ /* 0x000fc800078010ff */
[----:B------:R-:W-:-:S05]  /*1d90*/  LEA.HI.X R3, R5, R7, R3, 0x2, P0 ;  /* 0x0000000705037211 */ /* 0x000fca00000f1403 */
[----:B------:R-:W-:Y:S01]  /*1da0*/  STG.E desc[UR8][R2.64+0x20], R15 ;  /* 0x0000200f02007986 */ /* 0x000fe2000c101908 */
[----:B------:R-:W-:Y:S05]  /*1db0*/  EXIT ;  /* 0x000000000000794d */ /* 0x000fea0003800000 */
.L_x_26:
[----:B------:R-:W-:-:S00]  /*1dc0*/  BRA `(.L_x_26) ;  /* 0xfffffffc00fc7947 */ /* 0x000fc0000383ffff */
[----:B------:R-:W-:-:S00]  /*1dd0*/  NOP ;  /* 0x0000000000007918 */ /* 0x000fc00000000000 */
        /* <DEDUP_REMOVED lines=10> */
.L_x_67:


//--------------------- .text._ZN13matmul_tensor12reduce_basicEiiiPKfPf --------------------------
	.section	.text._ZN13matmul_tensor12reduce_basicEiiiPKfPf,"ax",@progbits
	.align	128
        .global         _ZN13matmul_tensor12reduce_basicEiiiPKfPf
        .type           _ZN13matmul_tensor12reduce_basicEiiiPKfPf,@function
        .size           _ZN13matmul_tensor12reduce_basicEiiiPKfPf,(.L_x_68 - _ZN13matmul_tensor12reduce_basicEiiiPKfPf)
        .other          _ZN13matmul_tensor12reduce_basicEiiiPKfPf,@"STO_CUDA_ENTRY STV_DEFAULT"
_ZN13matmul_tensor12reduce_basicEiiiPKfPf:
.text._ZN13matmul_tensor12reduce_basicEiiiPKfPf:
[----:B------:R-:W-:Y:S01]  /*0000*/  LDC R1, c[0x0][0x37c] ;  /* 0x0000df00ff017b82 */ /* 0x000fe20000000800 */
[----:B------:R-:W0:Y:S07]  /*0010*/  S2R R5, SR_TID.X ;  /* 0x0000000000057919 */ /* 0x000e2e0000002100 */
[----:B------:R-:W0:Y:S08]  /*0020*/  S2UR UR4, SR_CTAID.X ;  /* 0x00000000000479c3 */ /* 0x000e300000002500 */
[----:B------:R-:W0:Y:S08]  /*0030*/  LDC R0, c[0x0][0x360] ;  /* 0x0000d800ff007b82 */ /* 0x000e300000000800 */
[----:B------:R-:W1:Y:S01]  /*0040*/  LDC.64 R2, c[0x0][0x380] ;  /* 0x0000e000ff027b82 */ /* 0x000e620000000a00 */
[----:B0-----:R-:W-:-:S02]  /*0050*/  IMAD R0, R0, UR4, R5 ;  /* 0x0000000400007c24 */ /* 0x001fc4000f8e0205 */
[----:B-1----:R-:W-:-:S05]  /*0060*/  IMAD R5, R3, R2, RZ ;  /* 0x0000000203057224 */ /* 0x002fca00078e02ff */
[----:B------:R-:W-:-:S13]  /*0070*/  ISETP.GE.AND P0, PT, R0, R5, PT ;  /* 0x000000050000720c */ /* 0x000fda0003f06270 */
[----:B------:R-:W-:Y:S05]  /*0080*/  @P0 EXIT ;  /* 0x000000000000094d */ /* 0x000fea0003800000 */
[----:B------:R-:W0:Y:S01]  /*0090*/  LDCU UR5, c[0x0][0x388] ;  /* 0x00007100ff0577ac */ /* 0x000e220008000800 */
[----:B------:R-:W-:Y:S01]  /*00a0*/  IMAD.MOV.U32 R26, RZ, RZ, RZ ;  /* 0x000000ffff1a7224 */ /* 0x000fe200078e00ff */
[----:B------:R-:W1:Y:S01]  /*00b0*/  LDCU.64 UR8, c[0x0][0x358] ;  /* 0x00006b00ff0877ac */ /* 0x000e620008000a00 */
[----:B0-----:R-:W-:-:S09]  /*00c0*/  UISETP.GE.AND UP0, UPT, UR5, 0x1, UPT ;  /* 0x000000010500788c */ /* 0x001fd2000bf06270 */
[----:B-1----:R-:W-:Y:S05]  /*00d0*/  BRA.U !UP0, `(.L_x_27) ;  /* 0x0000001108047547 */ /* 0x002fea000b800000 */
[----:B------:R-:W-:Y:S01]  /*00e0*/  UISETP.GE.U32.AND UP1, UPT, UR5, 0x10, UPT ;  /* 0x000000100500788c */ /* 0x000fe2000bf26070 */
[----:B------:R-:W-:Y:S01]  /*00f0*/  IMAD.MOV.U32 R26, RZ, RZ, RZ ;  /* 0x000000ffff1a7224 */ /* 0x000fe200078e00ff */
[----:B------:R-:W-:Y:S01]  /*0100*/  ULOP3.LUT UR7, UR5, 0xf, URZ, 0xc0, !UPT ;  /* 0x0000000f05077892 */ /* 0x000fe2000f8ec0ff */
[----:B------:R-:W-:-:S03]  /*0110*/  UMOV UR4, URZ ;  /* 0x000000ff00047c82 */ /* 0x000fc60008000000 */
[----:B------:R-:W-:-:S03]  /*0120*/  UISETP.NE.AND UP0, UPT, UR7, URZ, UPT ;  /* 0x000000ff0700728c */ /* 0x000fc6000bf05270 */
[----:B------:R-:W-:Y:S08]  /*0130*/  BRA.U !UP1, `(.L_x_28) ;  /* 0x0000000909207547 */ /* 0x000ff0000b800000 */
[----:B------:R-:W-:Y:S01]  /*0140*/  ULOP3.LUT UR4, UR5, 0x7ffffff0, URZ, 0xc0, !UPT ;  /* 0x7ffffff005047892 */ /* 0x000fe2000f8ec0ff */
[C---:B------:R-:W-:Y:S01]  /*0150*/  IMAD.SHL.U32 R24, R5.reuse, 0x2, RZ ;  /* 0x0000000205187824 */ /* 0x040fe200078e00ff */
[----:B------:R-:W0:Y:S01]  /*0160*/  LDCU.64 UR10, c[0x0][0x390] ;  /* 0x00007200ff0a77ac */ /* 0x000e220008000a00 */
[C---:B------:R-:W-:Y:S02]  /*0170*/  IMAD R4, R5.reuse, 0x3, RZ ;  /* 0x0000000305047824 */ /* 0x040fe400078e02ff */
[C---:B------:R-:W-:Y:S01]  /*0180*/  IMAD.SHL.U32 R6, R5.reuse, 0x4, RZ ;  /* 0x0000000405067824 */ /* 0x040fe200078e00ff */
[----:B------:R-:W-:Y:S01]  /*0190*/  UIADD3 UR6, UPT, UPT, -UR4, URZ, URZ ;  /* 0x000000ff04067290 */ /* 0x000fe2000fffe1ff */
[C---:B------:R-:W-:Y:S02]  /*01a0*/  IMAD R7, R5.reuse, 0x5, RZ ;  /* 0x0000000505077824 */ /* 0x040fe400078e02ff */
[C---:B------:R-:W-:Y:S02]  /*01b0*/  IMAD R8, R5.reuse, 0x6, RZ ;  /* 0x0000000605087824 */ /* 0x040fe400078e02ff */
[----:B------:R-:W-:-:S02]  /*01c0*/  IMAD R9, R5, 0x7, RZ ;  /* 0x0000000705097824 */ /* 0x000fc400078e02ff */
[C---:B------:R-:W-:Y:S02]  /*01d0*/  IMAD.SHL.U32 R10, R5.reuse, 0x8, RZ ;  /* 0x00000008050a7824 */ /* 0x040fe400078e00ff */
[C---:B------:R-:W-:Y:S02]  /*01e0*/  IMAD R11, R5.reuse, 0x9, RZ ;  /* 0x00000009050b7824 */ /* 0x040fe400078e02ff */
[C---:B------:R-:W-:Y:S02]  /*01f0*/  IMAD R12, R5.reuse, 0xa, RZ ;  /* 0x0000000a050c7824 */ /* 0x040fe400078e02ff */
[C---:B------:R-:W-:Y:S02]  /*0200*/  IMAD R13, R5.reuse, 0xb, RZ ;  /* 0x0000000b050d7824 */ /* 0x040fe400078e02ff */
[C---:B------:R-:W-:Y:S02]  /*0210*/  IMAD R20, R5.reuse, 0xc, RZ ;  /* 0x0000000c05147824 */ /* 0x040fe400078e02ff */
[----:B------:R-:W-:-:S02]  /*0220*/  IMAD R21, R5, 0xd, RZ ;  /* 0x0000000d05157824 */ /* 0x000fc400078e02ff */
[C---:B------:R-:W-:Y:S02]  /*0230*/  IMAD R22, R5.reuse, 0xe, RZ ;  /* 0x0000000e05167824 */ /* 0x040fe400078e02ff */
[----:B------:R-:W-:Y:S02]  /*0240*/  IMAD R23, R5, 0xf, RZ ;  /* 0x0000000f05177824 */ /* 0x000fe400078e02ff */
[----:B------:R-:W-:Y:S02]  /*0250*/  IMAD.MOV.U32 R26, RZ, RZ, RZ ;  /* 0x000000ffff1a7224 */ /* 0x000fe400078e00ff */
[----:B------:R-:W-:Y:S02]  /*0260*/  IMAD.MOV.U32 R25, RZ, RZ, RZ ;  /* 0x000000ffff197224 */ /* 0x000fe400078e00ff */
[----:B0-----:R-:W-:-:S07]  /*0270*/  IMAD.MOV.U32 R2, RZ, RZ, R5 ;  /* 0x000000ffff027224 */ /* 0x001fce00078e0005 */
.L_x_29:
[----:B------:R-:W-:Y:S02]  /*0280*/  SHF.R.S32.HI R27, RZ, 0x1f, R0 ;  /* 0x0000001fff1b7819 */ /* 0x000fe40000011400 */
[----:B------:R-:W-:-:S04]  /*0290*/  IADD3 R14, P0, PT, R0, R25, RZ ;  /* 0x00000019000e7210 */ /* 0x000fc80007f1e0ff */
[----:B------:R-:W-:Y:S02]  /*02a0*/  LEA.HI.X.SX32 R15, R25, R27, 0x1, P0 ;  /* 0x0000001b190f7211 */ /* 0x000fe400000f0eff */
[----:B------:R-:W-:-:S04]  /*02b0*/  LEA R16, P0, R14, UR10, 0x2 ;  /* 0x0000000a0e107c11 */ /* 0x000fc8000f8010ff */
[----:B------:R-:W-:Y:S02]  /*02c0*/  LEA.HI.X R17, R14, UR11, R15, 0x2, P0 ;  /* 0x0000000b0e117c11 */ /* 0x000fe400080f140f */
[----:B------:R-:W-:-:S04]  /*02d0*/  IADD3 R14, P0, PT, R0, R2, RZ ;  /* 0x00000002000e7210 */ /* 0x000fc80007f1e0ff */
[----:B------:R-:W2:Y:S01]  /*02e0*/  LDG.E R17, desc[UR8][R16.64] ;  /* 0x0000000810117981 */ /* 0x000ea2000c1e1900 */
[----:B------:R-:W-:Y:S02]  /*02f0*/  LEA.HI.X.SX32 R15, R2, R27, 0x1, P0 ;  /* 0x0000001b020f7211 */ /* 0x000fe400000f0eff */
[----:B------:R-:W-:-:S04]  /*0300*/  LEA R18, P0, R14, UR10, 0x2 ;  /* 0x0000000a0e127c11 */ /* 0x000fc8000f8010ff */
[----:B------:R-:W-:Y:S02]  /*0310*/  LEA.HI.X R19, R14, UR11, R15, 0x2, P0 ;  /* 0x0000000b0e137c11 */ /* 0x000fe400080f140f */
[----:B------:R-:W-:-:S03]  /*0320*/  IADD3 R15, P0, PT, R0, R24, RZ ;  /* 0x00000018000f7210 */ /* 0x000fc60007f1e0ff */
[----:B------:R0:W3:Y:S01]  /*0330*/  LDG.E R18, desc[UR8][R18.64] ;  /* 0x0000000812127981 */ /* 0x0000e2000c1e1900 */
[----:B------:R-:W-:Y:S02]  /*0340*/  LEA.HI.X.SX32 R28, R24, R27, 0x1, P0 ;  /* 0x0000001b181c7211 */ /* 0x000fe400000f0eff */
[----:B------:R-:W-:-:S04]  /*0350*/  LEA R14, P0, R15, UR10, 0x2 ;  /* 0x0000000a0f0e7c11 */ /* 0x000fc8000f8010ff */
[----:B------:R-:W-:-:S05]  /*0360*/  LEA.HI.X R15, R15, UR11, R28, 0x2, P0 ;  /* 0x0000000b0f0f7c11 */ /* 0x000fca00080f141c */
[----:B------:R1:W4:Y:S01]  /*0370*/  LDG.E R14, desc[UR8][R14.64] ;  /* 0x000000080e0e7981 */ /* 0x000322000c1e1900 */
[----:B------:R-:W-:Y:S01]  /*0380*/  IADD3 R28, P0, PT, R0, R4, RZ ;  /* 0x00000004001c7210 */ /* 0x000fe20007f1e0ff */
[----:B--2---:R-:W-:-:S03]  /*0390*/  FADD R29, R17, R26 ;  /* 0x0000001a111d7221 */ /* 0x004fc60000000000 */
[----:B------:R-:W-:Y:S02]  /*03a0*/  LEA.HI.X.SX32 R17, R4, R27, 0x1, P0 ;  /* 0x0000001b04117211 */ /* 0x000fe400000f0eff */
[----:B------:R-:W-:-:S04]  /*03b0*/  LEA R16, P0, R28, UR10, 0x2 ;  /* 0x0000000a1c107c11 */ /* 0x000fc8000f8010ff */
[----:B------:R-:W-:Y:S02]  /*03c0*/  LEA.HI.X R17, R28, UR11, R17, 0x2, P0 ;  /* 0x0000000b1c117c11 */ /* 0x000fe400080f1411 */
[----:B0-----:R-:W-:-:S03]  /*03d0*/  IADD3 R19, P0, PT, R0, R6, RZ ;  /* 0x0000000600137210 */ /* 0x001fc60007f1e0ff */
[----:B------:R0:W2:Y:S01]  /*03e0*/  LDG.E R16, desc[UR8][R16.64] ;  /* 0x0000000810107981 */ /* 0x0000a2000c1e1900 */
[----:B---3--:R-:W-:Y:S01]  /*03f0*/  FADD R29, R29, R18 ;  /* 0x000000121d1d7221 */ /* 0x008fe20000000000 */
[----:B------:R-:W-:Y:S02]  /*0400*/  LEA.HI.X.SX32 R26, R6, R27, 0x1, P0 ;  /* 0x0000001b061a7211 */ /* 0x000fe400000f0eff */
[----:B------:R-:W-:-:S04]  /*0410*/  LEA R18, P0, R19, UR10, 0x2 ;  /* 0x0000000a13127c11 */ /* 0x000fc8000f8010ff */
[----:B------:R-:W-:Y:S02]  /*0420*/  LEA.HI.X R19, R19, UR11, R26, 0x2, P0 ;  /* 0x0000000b13137c11 */ /* 0x000fe400080f141a */
[----:B-1----:R-:W-:Y:S01]  /*0430*/  IADD3 R15, P0, PT, R0, R7, RZ ;  /* 0x00000007000f7210 */ /* 0x002fe20007f1e0ff */
[----:B----4-:R-:W-:Y:S02]  /*0440*/  FADD R29, R29, R14 ;  /* 0x0000000e1d1d7221 */ /* 0x010fe40000000000 */
[----:B------:R1:W3:Y:S01]  /*0450*/  LDG.E R18, desc[UR8][R18.64] ;  /* 0x0000000812127981 */ /* 0x0002e2000c1e1900 */
[----:B------:R-:W-:Y:S02]  /*0460*/  LEA.HI.X.SX32 R26, R7, R27, 0x1, P0 ;  /* 0x0000001b071a7211 */ /* 0x000fe400000f0eff */
[----:B------:R-:W-:-:S04]  /*0470*/  LEA R14, P0, R15, UR10, 0x2 ;  /* 0x0000000a0f0e7c11 */ /* 0x000fc8000f8010ff */
[----:B------:R-:W-:-:S05]  /*0480*/  LEA.HI.X R15, R15, UR11, R26, 0x2, P0 ;  /* 0x0000000b0f0f7c11 */ /* 0x000fca00080f141a */
[----:B------:R4:W5:Y:S01]  /*0490*/  LDG.E R14, desc[UR8][R14.64] ;  /* 0x000000080e0e7981 */ /* 0x000962000c1e1900 */
[----:B0-----:R-:W-:-:S04]  /*04a0*/  IADD3 R17, P0, PT, R0, R8, RZ ;  /* 0x0000000800117210 */ /* 0x001fc80007f1e0ff */
[----:B------:R-:W-:Y:S01]  /*04b0*/  LEA.HI.X.SX32 R26, R8, R27, 0x1, P0 ;  /* 0x0000001b081a7211 */ /* 0x000fe200000f0eff */
[----:B--2---:R-:W-:Y:S01]  /*04c0*/  FADD R29, R29, R16 ;  /* 0x000000101d1d7221 */ /* 0x004fe20000000000 */
[----:B------:R-:W-:-:S04]  /*04d0*/  LEA R16, P0, R17, UR10, 0x2 ;  /* 0x0000000a11107c11 */ /* 0x000fc8000f8010ff */
[----:B------:R-:W-:Y:S02]  /*04e0*/  LEA.HI.X R17, R17, UR11, R26, 0x2, P0 ;  /* 0x0000000b11117c11 */ /* 0x000fe400080f141a */
[----:B-1----:R-:W-:-:S03]  /*04f0*/  IADD3 R19, P0, PT, R0, R9, RZ ;  /* 0x0000000900137210 */ /* 0x002fc60007f1e0ff */
[----:B------:R0:W2:Y:S01]  /*0500*/  LDG.E R16, desc[UR8][R16.64] ;  /* 0x0000000810107981 */ /* 0x0000a2000c1e1900 */
[----:B------:R-:W-:Y:S01]  /*0510*/  LEA.HI.X.SX32 R26, R9, R27, 0x1, P0 ;  /* 0x0000001b091a7211 */ /* 0x000fe200000f0eff */
[----:B---3--:R-:W-:Y:S01]  /*0520*/  FADD R29, R29, R18 ;  /* 0x000000121d1d7221 */ /* 0x008fe20000000000 */
[----:B------:R-:W-:-:S04]  /*0530*/  LEA R18, P0, R19, UR10, 0x2 ;  /* 0x0000000a13127c11 */ /* 0x000fc8000f8010ff */
[----:B------:R-:W-:Y:S02]  /*0540*/  LEA.HI.X R19, R19, UR11, R26, 0x2, P0 ;  /* 0x0000000b13137c11 */ /* 0x000fe400080f141a */
[----:B----4-:R-:W-:-:S03]  /*0550*/  IADD3 R15, P0, PT, R0, R10, RZ ;  /* 0x0000000a000f7210 */ /* 0x010fc60007f1e0ff */
[----:B------:R1:W3:Y:S01]  /*0560*/  LDG.E R18, desc[UR8][R18.64] ;  /* 0x0000000812127981 */ /* 0x0002e2000c1e1900 */
[----:B------:R-:W-:Y:S01]  /*0570*/  LEA.HI.X.SX32 R26, R10, R27, 0x1, P0 ;  /* 0x0000001b0a1a7211 */ /* 0x000fe200000f0eff */
[----:B-----5:R-:W-:Y:S01]  /*0580*/  FADD R29, R29, R14 ;  /* 0x0000000e1d1d7221 */ /* 0x020fe20000000000 */
        /* <DEDUP_REMOVED lines=33> */
[----:B------:R-:W3:Y:S01]  /*07a0*/  LDG.E R18, desc[UR8][R18.64] ;  /* 0x0000000812127981 */ /* 0x000ee2000c1e1900 */
[----:B------:R-:W-:Y:S01]  /*07b0*/  LEA.HI.X.SX32 R28, R22, R27, 0x1, P0 ;  /* 0x0000001b161c7211 */ /* 0x000fe200000f0eff */
[----:B-----5:R-:W-:Y:S01]  /*07c0*/  FADD R29, R29, R14 ;  /* 0x0000000e1d1d7221 */ /* 0x020fe20000000000 */
[----:B------:R-:W-:-:S04]  /*07d0*/  LEA R14, P0, R15, UR10, 0x2 ;  /* 0x0000000a0f0e7c11 */ /* 0x000fc8000f8010ff */
[----:B------:R-:W-:Y:S02]  /*07e0*/  LEA.HI.X R15, R15, UR11, R28, 0x2, P0 ;  /* 0x0000000b0f0f7c11 */ /* 0x000fe400080f141c */
[----:B0-----:R-:W-:-:S03]  /*07f0*/  IADD3 R17, P0, PT, R0, R23, RZ ;  /* 0x0000001700117210 */ /* 0x001fc60007f1e0ff */
[----:B------:R-:W4:Y:S01]  /*0800*/  LDG.E R14, desc[UR8][R14.64] ;  /* 0x000000080e0e7981 */ /* 0x000f22000c1e1900 */
[----:B------:R-:W-:Y:S02]  /*0810*/  LEA.HI.X.SX32 R28, R23, R27, 0x1, P0 ;  /* 0x0000001b171c7211 */ /* 0x000fe400000f0eff */
[----:B------:R-:W-:-:S04]  /*0820*/  LEA R16, P0, R17, UR10, 0x2 ;  /* 0x0000000a11107c11 */ /* 0x000fc8000f8010ff */
[----:B------:R-:W-:-:S05]  /*0830*/  LEA.HI.X R17, R17, UR11, R28, 0x2, P0 ;  /* 0x0000000b11117c11 */ /* 0x000fca00080f141c */
[----:B------:R-:W5:Y:S01]  /*0840*/  LDG.E R16, desc[UR8][R16.64] ;  /* 0x0000000810107981 */ /* 0x000f62000c1e1900 */
[----:B------:R-:W-:Y:S01]  /*0850*/  UIADD3 UR6, UPT, UPT, UR6, 0x10, URZ ;  /* 0x0000001006067890 */ /* 0x000fe2000fffe0ff */
[C---:B------:R-:W-:Y:S02]  /*0860*/  IMAD R25, R5.reuse, 0x10, R25 ;  /* 0x0000001005197824 */ /* 0x040fe400078e0219 */
[C---:B------:R-:W-:Y:S01]  /*0870*/  IMAD R2, R5.reuse, 0x10, R2 ;  /* 0x0000001005027824 */ /* 0x040fe200078e0202 */
[----:B------:R-:W-:Y:S01]  /*0880*/  UISETP.NE.AND UP1, UPT, UR6, URZ, UPT ;  /* 0x000000ff0600728c */ /* 0x000fe2000bf25270 */
[C---:B------:R-:W-:Y:S02]  /*0890*/  IMAD R24, R5.reuse, 0x10, R24 ;  /* 0x0000001005187824 */ /* 0x040fe400078e0218 */
[C---:B------:R-:W-:Y:S02]  /*08a0*/  IMAD R4, R5.reuse, 0x10, R4 ;  /* 0x0000001005047824 */ /* 0x040fe400078e0204 */
[----:B------:R-:W-:-:S02]  /*08b0*/  IMAD R6, R5, 0x10, R6 ;  /* 0x0000001005067824 */ /* 0x000fc400078e0206 */
[C---:B------:R-:W-:Y:S02]  /*08c0*/  IMAD R7, R5.reuse, 0x10, R7 ;  /* 0x0000001005077824 */ /* 0x040fe400078e0207 */
[C---:B------:R-:W-:Y:S02]  /*08d0*/  IMAD R8, R5.reuse, 0x10, R8 ;  /* 0x0000001005087824 */ /* 0x040fe400078e0208 */
[C---:B------:R-:W-:Y:S02]  /*08e0*/  IMAD R9, R5.reuse, 0x10, R9 ;  /* 0x0000001005097824 */ /* 0x040fe400078e0209 */
[C---:B------:R-:W-:Y:S02]  /*08f0*/  IMAD R10, R5.reuse, 0x10, R10 ;  /* 0x00000010050a7824 */ /* 0x040fe400078e020a */
[C---:B------:R-:W-:Y:S02]  /*0900*/  IMAD R11, R5.reuse, 0x10, R11 ;  /* 0x00000010050b7824 */ /* 0x040fe400078e020b */
[----:B------:R-:W-:-:S02]  /*0910*/  IMAD R12, R5, 0x10, R12 ;  /* 0x00000010050c7824 */ /* 0x000fc400078e020c */
[C---:B------:R-:W-:Y:S02]  /*0920*/  IMAD R13, R5.reuse, 0x10, R13 ;  /* 0x00000010050d7824 */ /* 0x040fe400078e020d */
[C---:B------:R-:W-:Y:S02]  /*0930*/  IMAD R20, R5.reuse, 0x10, R20 ;  /* 0x0000001005147824 */ /* 0x040fe400078e0214 */
[C---:B------:R-:W-:Y:S02]  /*0940*/  IMAD R21, R5.reuse, 0x10, R21 ;  /* 0x0000001005157824 */ /* 0x040fe400078e0215 */
[C---:B------:R-:W-:Y:S02]  /*0950*/  IMAD R22, R5.reuse, 0x10, R22 ;  /* 0x0000001005167824 */ /* 0x040fe400078e0216 */
[----:B------:R-:W-:Y:S02]  /*0960*/  IMAD R23, R5, 0x10, R23 ;  /* 0x0000001005177824 */ /* 0x000fe400078e0217 */
[----:B--2---:R-:W-:-:S04]  /*0970*/  FADD R29, R29, R26 ;  /* 0x0000001a1d1d7221 */ /* 0x004fc80000000000 */
[----:B---3--:R-:W-:-:S04]  /*0980*/  FADD R29, R29, R18 ;  /* 0x000000121d1d7221 */ /* 0x008fc80000000000 */
[----:B----4-:R-:W-:-:S04]  /*0990*/  FADD R29, R29, R14 ;  /* 0x0000000e1d1d7221 */ /* 0x010fc80000000000 */
[----:B-----5:R-:W-:Y:S01]  /*09a0*/  FADD R26, R29, R16 ;  /* 0x000000101d1a7221 */ /* 0x020fe20000000000 */
[----:B------:R-:W-:Y:S06]  /*09b0*/  BRA.U UP1, `(.L_x_29) ;  /* 0xfffffff901307547 */ /* 0x000fec000b83ffff */
.L_x_28:
[----:B------:R-:W-:Y:S05]  /*09c0*/  BRA.U !UP0, `(.L_x_27) ;  /* 0x0000000508c87547 */ /* 0x000fea000b800000 */
[----:B------:R-:W-:Y:S01]  /*09d0*/  UISETP.GE.U32.AND UP0, UPT, UR7, 0x8, UPT ;  /* 0x000000080700788c */ /* 0x000fe2000bf06070 */
[----:B------:R-:W-:Y:S01]  /*09e0*/  SHF.R.S32.HI R2, RZ, 0x1f, R0 ;  /* 0x0000001fff027819 */ /* 0x000fe20000011400 */
[----:B------:R-:W-:-:S04]  /*09f0*/  ULOP3.LUT UR6, UR5, 0x7, URZ, 0xc0, !UPT ;  /* 0x0000000705067892 */ /* 0x000fc8000f8ec0ff */
[----:B------:R-:W-:-:S03]  /*0a00*/  UISETP.NE.AND UP1, UPT, UR6, URZ, UPT ;  /* 0x000000ff0600728c */ /* 0x000fc6000bf25270 */
[----:B------:R-:W-:Y:S08]  /*0a10*/  BRA.U !UP0, `(.L_x_30) ;  /* 0x0000000108e87547 */ /* 0x000ff0000b800000 */
[----:B------:R-:W0:Y:S01]  /*0a20*/  LDCU.64 UR10, c[0x0][0x390] ;  /* 0x00007200ff0a77ac */ /* 0x000e220008000a00 */
[----:B------:R-:W-:-:S04]  /*0a30*/  IMAD R7, R5, UR4, RZ ;  /* 0x0000000405077c24 */ /* 0x000fc8000f8e02ff */
[----:B------:R-:W-:Y:S01]  /*0a40*/  IMAD.IADD R9, R5, 0x1, R7 ;  /* 0x0000000105097824 */ /* 0x000fe200078e0207 */
[----:B------:R-:W-:-:S03]  /*0a50*/  IADD3 R10, P0, PT, R0, R7, RZ ;  /* 0x00000007000a7210 */ /* 0x000fc60007f1e0ff */
[----:B------:R-:W-:Y:S01]  /*0a60*/  IMAD.IADD R11, R5, 0x1, R9 ;  /* 0x00000001050b7824 */ /* 0x000fe200078e0209 */
[C---:B------:R-:W-:Y:S02]  /*0a70*/  IADD3 R8, P1, PT, R0.reuse, R9, RZ ;  /* 0x0000000900087210 */ /* 0x040fe40007f3e0ff */
[-C--:B------:R-:W-:Y:S01]  /*0a80*/  LEA.HI.X.SX32 R7, R7, R2.reuse, 0x1, P0 ;  /* 0x0000000207077211 */ /* 0x080fe200000f0eff */
[----:B------:R-:W-:Y:S01]  /*0a90*/  IMAD.IADD R13, R5, 0x1, R11 ;  /* 0x00000001050d7824 */ /* 0x000fe200078e020b */
[----:B------:R-:W-:Y:S02]  /*0aa0*/  LEA.HI.X.SX32 R9, R9, R2, 0x1, P1 ;  /* 0x0000000209097211 */ /* 0x000fe400008f0eff */
[----:B------:R-:W-:Y:S02]  /*0ab0*/  IADD3 R4, P2, PT, R0, R11, RZ ;  /* 0x0000000b00047210 */ /* 0x000fe40007f5e0ff */
[----:B0-----:R-:W-:Y:S02]  /*0ac0*/  LEA R6, P0, R10, UR10, 0x2 ;  /* 0x0000000a0a067c11 */ /* 0x001fe4000f8010ff */
[----:B------:R-:W-:-:S02]  /*0ad0*/  LEA R16, P1, R8, UR10, 0x2 ;  /* 0x0000000a08107c11 */ /* 0x000fc4000f8210ff */
[----:B------:R-:W-:Y:S02]  /*0ae0*/  LEA.HI.X R7, R10, UR11, R7, 0x2, P0 ;  /* 0x0000000b0a077c11 */ /* 0x000fe400080f1407 */
[----:B------:R-:W-:Y:S01]  /*0af0*/  LEA.HI.X R17, R8, UR11, R9, 0x2, P1 ;  /* 0x0000000b08117c11 */ /* 0x000fe200088f1409 */
[----:B------:R-:W-:Y:S01]  /*0b00*/  IMAD.IADD R19, R5, 0x1, R13 ;  /* 0x0000000105137824 */ /* 0x000fe200078e020d */
[-C--:B------:R-:W-:Y:S01]  /*0b10*/  LEA.HI.X.SX32 R9, R11, R2.reuse, 0x1, P2 ;  /* 0x000000020b097211 */ /* 0x080fe200010f0eff */
[----:B------:R0:W2:Y:S01]  /*0b20*/  LDG.E R15, desc[UR8][R6.64] ;  /* 0x00000008060f7981 */ /* 0x0000a2000c1e1900 */
[----:B------:R-:W-:Y:S02]  /*0b30*/  LEA R8, P0, R4, UR10, 0x2 ;  /* 0x0000000a04087c11 */ /* 0x000fe4000f8010ff */
[----:B------:R-:W-:Y:S02]  /*0b40*/  IADD3 R11, P1, PT, R0, R13, RZ ;  /* 0x0000000d000b7210 */ /* 0x000fe40007f3e0ff */
[----:B------:R-:W-:Y:S01]  /*0b50*/  LEA.HI.X R9, R4, UR11, R9, 0x2, P0 ;  /* 0x0000000b04097c11 */ /* 0x000fe200080f1409 */
[----:B------:R-:W-:Y:S01]  /*0b60*/  IMAD.IADD R21, R5, 0x1, R19 ;  /* 0x0000000105157824 */ /* 0x000fe200078e0213 */
[----:B------:R-:W-:Y:S01]  /*0b70*/  LEA.HI.X.SX32 R12, R13, R2, 0x1, P1 ;  /* 0x000000020d0c7211 */ /* 0x000fe200008f0eff */
[----:B------:R1:W3:Y:S01]  /*0b80*/  LDG.E R4, desc[UR8][R16.64] ;  /* 0x0000000810047981 */ /* 0x0002e2000c1e1900 */
[----:B------:R-:W-:-:S02]  /*0b90*/  LEA R10, P0, R11, UR10, 0x2 ;  /* 0x0000000a0b0a7c11 */ /* 0x000fc4000f8010ff */
[C---:B------:R-:W-:Y:S01]  /*0ba0*/  IADD3 R13, P1, PT, R0.reuse, R19, RZ ;  /* 0x00000013000d7210 */ /* 0x040fe20007f3e0ff */
[----:B------:R4:W5:Y:S01]  /*0bb0*/  LDG.E R14, desc[UR8][R8.64] ;  /* 0x00000008080e7981 */ /* 0x000962000c1e1900 */
[----:B------:R-:W-:Y:S02]  /*0bc0*/  LEA.HI.X R11, R11, UR11, R12, 0x2, P0 ;  /* 0x0000000b0b0b7c11 */ /* 0x000fe400080f140c */
[-C--:B------:R-:W-:Y:S01]  /*0bd0*/  LEA.HI.X.SX32 R18, R19, R2.reuse, 0x1, P1 ;  /* 0x0000000213127211 */ /* 0x080fe200008f0eff */
[----:B------:R-:W-:Y:S01]  /*0be0*/  IMAD.IADD R19, R5, 0x1, R21 ;  /* 0x0000000105137824 */ /* 0x000fe200078e0215 */
[C---:B------:R-:W-:Y:S01]  /*0bf0*/  LEA R12, P0, R13.reuse, UR10, 0x2 ;  /* 0x0000000a0d0c7c11 */ /* 0x040fe2000f8010ff */
[----:B------:R-:W5:Y:S01]  /*0c00*/  LDG.E R10, desc[UR8][R10.64] ;  /* 0x000000080a0a7981 */ /* 0x000f62000c1e1900 */
[----:B0-----:R-:W-:Y:S02]  /*0c10*/  IADD3 R7, P1, PT, R0, R21, RZ ;  /* 0x0000001500077210 */ /* 0x001fe40007f3e0ff */
[----:B------:R-:W-:Y:S01]  /*0c20*/  LEA.HI.X R13, R13, UR11, R18, 0x2, P0 ;  /* 0x0000000b0d0d7c11 */ /* 0x000fe200080f1412 */
[----:B-1----:R-:W-:Y:S01]  /*0c30*/  IMAD.IADD R17, R5, 0x1, R19 ;  /* 0x0000000105117824 */ /* 0x002fe200078e0213 */
[----:B------:R-:W-:-:S02]  /*0c40*/  LEA.HI.X.SX32 R18, R21, R2, 0x1, P1 ;  /* 0x0000000215127211 */ /* 0x000fc400008f0eff */
[C---:B------:R-:W-:Y:S02]  /*0c50*/  LEA R6, P0, R7.reuse, UR10, 0x2 ;  /* 0x0000000a07067c11 */ /* 0x040fe4000f8010ff */
[----:B------:R-:W-:Y:S01]  /*0c60*/  IADD3 R16, P1, PT, R0, R19, RZ ;  /* 0x0000001300107210 */ /* 0x000fe20007f3e0ff */
[----:B------:R-:W5:Y:S01]  /*0c70*/  LDG.E R13, desc[UR8][R12.64] ;  /* 0x000000080c0d7981 */ /* 0x000f62000c1e1900 */
[----:B------:R-:W-:Y:S02]  /*0c80*/  LEA.HI.X R7, R7, UR11, R18, 0x2, P0 ;  /* 0x0000000b07077c11 */ /* 0x000fe400080f1412 */
[----:B------:R-:W-:Y:S02]  /*0c90*/  LEA.HI.X.SX32 R19, R19, R2, 0x1, P1 ;  /* 0x0000000213137211 */ /* 0x000fe400008f0eff */
[----:B----4-:R-:W-:Y:S02]  /*0ca0*/  LEA R8, P0, R16, UR10, 0x2 ;  /* 0x0000000a10087c11 */ /* 0x010fe4000f8010ff */
[----:B------:R-:W-:Y:S01]  /*0cb0*/  IADD3 R18, P1, PT, R0, R17, RZ ;  /* 0x0000001100127210 */ /* 0x000fe20007f3e0ff */
[----:B------:R-:W4:Y:S01]  /*0cc0*/  LDG.E R7, desc[UR8][R6.64] ;  /* 0x0000000806077981 */ /* 0x000f22000c1e1900 */
[----:B------:R-:W-:-:S02]  /*0cd0*/  LEA.HI.X R9, R16, UR11, R19, 0x2, P0 ;  /* 0x0000000b10097c11 */ /* 0x000fc400080f1413 */
[----:B------:R-:W-:Y:S02]  /*0ce0*/  LEA.HI.X.SX32 R17, R17, R2, 0x1, P1 ;  /* 0x0000000211117211 */ /* 0x000fe400008f0eff */
[C---:B------:R-:W-:Y:S02]  /*0cf0*/  LEA R16, P0, R18.reuse, UR10, 0x2 ;  /* 0x0000000a12107c11 */ /* 0x040fe4000f8010ff */
[----:B------:R-:W4:Y:S02]  /*0d00*/  LDG.E R9, desc[UR8][R8.64] ;  /* 0x0000000808097981 */ /* 0x000f24000c1e1900 */
[----:B------:R-:W-:-:S06]  /*0d10*/  LEA.HI.X R17, R18, UR11, R17, 0x2, P0 ;  /* 0x0000000b12117c11 */ /* 0x000fcc00080f1411 */
[----:B------:R-:W4:Y:S01]  /*0d20*/  LDG.E R17, desc[UR8][R16.64] ;  /* 0x0000000810117981 */ /* 0x000f22000c1e1900 */
[----:B------:R-:W-:Y:S01]  /*0d30*/  UIADD3 UR4, UPT, UPT, UR4, 0x8, URZ ;  /* 0x0000000804047890 */ /* 0x000fe2000fffe0ff */
[----:B--2---:R-:W-:-:S04]  /*0d40*/  FADD R15, R26, R15 ;  /* 0x0000000f1a0f7221 */ /* 0x004fc80000000000 */
[----:B---3--:R-:W-:-:S04]  /*0d50*/  FADD R15, R15, R4 ;  /* 0x000000040f0f7221 */ /* 0x008fc80000000000 */
[----:B-----5:R-:W-:-:S04]  /*0d60*/  FADD R15, R15, R14 ;  /* 0x0000000e0f0f7221 */ /* 0x020fc80000000000 */
[----:B------:R-:W-:-:S04]  /*0d70*/  FADD R10, R15, R10 ;  /* 0x0000000a0f0a7221 */ /* 0x000fc80000000000 */
[----:B------:R-:W-:-:S04]  /*0d80*/  FADD R10, R10, R13 ;  /* 0x0000000d0a0a7221 */ /* 0x000fc80000000000 */
[----:B----4-:R-:W-:-:S04]  /*0d90*/  FADD R10, R10, R7 ;  /* 0x000000070a0a7221 */ /* 0x010fc80000000000 */
[----:B------:R-:W-:-:S04]  /*0da0*/  FADD R10, R10, R9 ;  /* 0x000000090a0a7221 */ /* 0x000fc80000000000 */
[----:B------:R-:W-:-:S07]  /*0db0*/  FADD R26, R10, R17 ;  /* 0x000000110a1a7221 */ /* 0x000fce0000000000 */
.L_x_30:
[----:B------:R-:W-:Y:S05]  /*0dc0*/  BRA.U !UP1, `(.L_x_27) ;  /* 0x0000000109c87547 */ /* 0x000fea000b800000 */
[----:B------:R-:W-:Y:S02]  /*0dd0*/  UISETP.GE.U32.AND UP0, UPT, UR6, 0x4, UPT ;  /* 0x000000040600788c */ /* 0x000fe4000bf06070 */
        /* <DEDUP_REMOVED lines=16> */
[----:B------:R-:W-:Y:S02]  /*0ee0*/  LEA.HI.X R7, R10, UR7, R11, 0x2, P1 ;  /* 0x000000070a077c11 */ /* 0x000fe400088f140b */
[-C--:B------:R-:W-:Y:S02]  /*0ef0*/  LEA.HI.X.SX32 R13, R13, R2.reuse, 0x1, P2 ;  /* 0x000000020d0d7211 */ /* 0x080fe400010f0eff */
[----:B------:R-:W-:Y:S01]  /*0f00*/  LEA R10, P0, R12, UR6, 0x2 ;  /* 0x000000060c0a7c11 */ /* 0x000fe2000f8010ff */
[----:B------:R-:W2:Y:S01]  /*0f10*/  LDG.E R9, desc[UR8][R8.64] ;  /* 0x0000000808097981 */ /* 0x000ea2000c1e1900 */
[----:B------:R-:W-:Y:S02]  /*0f20*/  IADD3 R4, P1, PT, R0, R15, RZ ;  /* 0x0000000f00047210 */ /* 0x000fe40007f3e0ff */
[----:B------:R-:W-:Y:S01]  /*0f30*/  LEA.HI.X R11, R12, UR7, R13, 0x2, P0 ;  /* 0x000000070c0b7c11 */ /* 0x000fe200080f140d */
[----:B------:R-:W3:Y:S01]  /*0f40*/  LDG.E R7, desc[UR8][R6.64] ;  /* 0x0000000806077981 */ /* 0x000ee2000c1e1900 */
[----:B------:R-:W-:-:S02]  /*0f50*/  LEA.HI.X.SX32 R15, R15, R2, 0x1, P1 ;  /* 0x000000020f0f7211 */ /* 0x000fc400008f0eff */
[C---:B------:R-:W-:Y:S02]  /*0f60*/  LEA R12, P0, R4.reuse, UR6, 0x2 ;  /* 0x00000006040c7c11 */ /* 0x040fe4000f8010ff */
[----:B------:R-:W4:Y:S02]  /*0f70*/  LDG.E R11, desc[UR8][R10.64] ;  /* 0x000000080a0b7981 */ /* 0x000f24000c1e1900 */
[----:B------:R-:W-:-:S06]  /*0f80*/  LEA.HI.X R13, R4, UR7, R15, 0x2, P0 ;  /* 0x00000007040d7c11 */ /* 0x000fcc00080f140f */
[----:B------:R-:W5:Y:S01]  /*0f90*/  LDG.E R13, desc[UR8][R12.64] ;  /* 0x000000080c0d7981 */ /* 0x000f62000c1e1900 */
[----:B------:R-:W-:Y:S01]  /*0fa0*/  UIADD3 UR4, UPT, UPT, UR4, 0x4, URZ ;  /* 0x0000000404047890 */ /* 0x000fe2000fffe0ff */
[----:B--2---:R-:W-:-:S04]  /*0fb0*/  FADD R26, R26, R9 ;  /* 0x000000091a1a7221 */ /* 0x004fc80000000000 */
[----:B---3--:R-:W-:-:S04]  /*0fc0*/  FADD R26, R26, R7 ;  /* 0x000000071a1a7221 */ /* 0x008fc80000000000 */
[----:B----4-:R-:W-:-:S04]  /*0fd0*/  FADD R26, R26, R11 ;  /* 0x0000000b1a1a7221 */ /* 0x010fc80000000000 */
[----:B-----5:R-:W-:-:S07]  /*0fe0*/  FADD R26, R26, R13 ;  /* 0x0000000d1a1a7221 */ /* 0x020fce0000000000 */
.L_x_31:
[----:B------:R-:W-:Y:S05]  /*0ff0*/  BRA.U !UP1, `(.L_x_27) ;  /* 0x00000001093c7547 */ /* 0x000fea000b800000 */
[----:B------:R-:W0:Y:S01]  /*1000*/  LDCU UR10, c[0x0][0x380] ;  /* 0x00007000ff0a77ac */ /* 0x000e220008000800 */
[----:B------:R-:W-:Y:S01]  /*1010*/  IMAD R3, R3, UR4, RZ ;  /* 0x0000000403037c24 */ /* 0x000fe2000f8e02ff */
[----:B------:R-:W1:Y:S01]  /*1020*/  LDCU.64 UR6, c[0x0][0x390] ;  /* 0x00007200ff0677ac */ /* 0x000e620008000a00 */
[----:B------:R-:W-:Y:S02]  /*1030*/  UIADD3 UR5, UPT, UPT, -UR5, URZ, URZ ;  /* 0x000000ff05057290 */ /* 0x000fe4000fffe1ff */
[----:B0-----:R-:W-:-:S10]  /*1040*/  IMAD R3, R3, UR10, RZ ;  /* 0x0000000a03037c24 */ /* 0x001fd4000f8e02ff */
.L_x_32:
[----:B------:R-:W-:-:S04]  /*1050*/  IADD3 R4, P0, PT, R0, R3, RZ ;  /* 0x0000000300047210 */ /* 0x000fc80007f1e0ff */
[----:B------:R-:W-:Y:S02]  /*1060*/  LEA.HI.X.SX32 R7, R3, R2, 0x1, P0 ;  /* 0x0000000203077211 */ /* 0x000fe400000f0eff */
[----:B-1----:R-:W-:-:S04]  /*1070*/  LEA R6, P0, R4, UR6, 0x2 ;  /* 0x0000000604067c11 */ /* 0x002fc8000f8010ff */
[----:B------:R-:W-:-:S06]  /*1080*/  LEA.HI.X R7, R4, UR7, R7, 0x2, P0 ;  /* 0x0000000704077c11 */ /* 0x000fcc00080f1407 */
[----:B------:R-:W2:Y:S01]  /*1090*/  LDG.E R7, desc[UR8][R6.64] ;  /* 0x0000000806077981 */ /* 0x000ea2000c1e1900 */
[----:B------:R-:W-:Y:S01]  /*10a0*/  UIADD3 UR5, UPT, UPT, UR5, 0x1, URZ ;  /* 0x0000000105057890 */ /* 0x000fe2000fffe0ff */
[----:B------:R-:W-:-:S03]  /*10b0*/  IMAD.IADD R3, R5, 0x1, R3 ;  /* 0x0000000105037824 */ /* 0x000fc600078e0203 */
[----:B------:R-:W-:Y:S01]  /*10c0*/  UISETP.NE.AND UP0, UPT, UR5, URZ, UPT ;  /* 0x000000ff0500728c */ /* 0x000fe2000bf05270 */
[----:B--2---:R-:W-:-:S08]  /*10d0*/  FADD R26, R7, R26 ;  /* 0x0000001a071a7221 */ /* 0x004fd00000000000 */
[----:B------:R-:W-:Y:S05]  /*10e0*/  BRA.U UP0, `(.L_x_32) ;  /* 0xfffffffd00d87547 */ /* 0x000fea000b83ffff */
.L_x_27:
[----:B------:R-:W0:Y:S01]  /*10f0*/  LDCU.64 UR4, c[0x0][0x398] ;  /* 0x00007300ff0477ac */ /* 0x000e220008000a00 */
[----:B------:R-:W-:Y:S02]  /*1100*/  SHF.R.S32.HI R3, RZ, 0x1f, R0 ;  /* 0x0000001fff037819 */ /* 0x000fe40000011400 */
[----:B0-----:R-:W-:-:S04]  /*1110*/  LEA R2, P0, R0, UR4, 0x2 ;  /* 0x0000000400027c11 */ /* 0x001fc8000f8010ff */
[----:B------:R-:W-:-:S05]  /*1120*/  LEA.HI.X R3, R0, UR5, R3, 0x2, P0 ;  /* 0x0000000500037c11 */ /* 0x000fca00080f1403 */
[----:B------:R-:W-:Y:S01]  /*1130*/  STG.E desc[UR8][R2.64], R26 ;  /* 0x0000001a02007986 */ /* 0x000fe2000c101908 */
[----:B------:R-:W-:Y:S05]  /*1140*/  EXIT ;  /* 0x000000000000794d */ /* 0x000fea0003800000 */
.L_x_33:
        /* <DEDUP_REMOVED lines=11> */
.L_x_68:


//--------------------- .text._ZN22matmul_improved_reduce22matmul_improved_reduceEiiiiPKfS1_Pf --------------------------
	.section	.text._ZN22matmul_improved_reduce22matmul_improved_reduceEiiiiPKfS1_Pf,"ax",@progbits
	.align	128
        .global         _ZN22matmul_improved_reduce22matmul_improved_reduceEiiiiPKfS1_Pf
        .type           _ZN22matmul_improved_reduce22matmul_improved_reduceEiiiiPKfS1_Pf,@function
        .size           _ZN22matmul_improved_reduce22matmul_improved_reduceEiiiiPKfS1_Pf,(.L_x_69 - _ZN22matmul_improved_reduce22matmul_improved_reduceEiiiiPKfS1_Pf)
        .other          _ZN22matmul_improved_reduce22matmul_improved_reduceEiiiiPKfS1_Pf,@"STO_CUDA_ENTRY STV_DEFAULT"
_ZN22matmul_improved_reduce22matmul_improved_reduceEiiiiPKfS1_Pf:
.text._ZN22matmul_improved_reduce22matmul_improved_reduceEiiiiPKfS1_Pf:
[----:B------:R-:W-:Y:S01]  /*0000*/  LDC R1, c[0x0][0x37c] ;  /* 0x0000df00ff017b82 */ /* 0x000fe20000000800 */
[----:B------:R-:W1:Y:S01]  /*0010*/  S2R R3, SR_CTAID.Z ;  /* 0x0000000000037919 */ /* 0x000e620000002700 */
[----:B------:R-:W2:Y:S02]  /*0020*/  LDCU UR4, c[0x0][0x388] ;  /* 0x00007100ff0477ac */ /* 0x000ea40008000800 */
[----:B--2---:R-:W-:Y:S02]  /*0030*/  MOV R24, UR4 ;  /* 0x0000000400187c02 */ /* 0x004fe40008000f00 */
[----:B-1----:R-:W-:-:S04]  /*0040*/  SHF.L.U32 R25, R3, 0x7, RZ ;  /* 0x0000000703197819 */ /* 0x002fc800000006ff */
[----:B------:R-:W-:-:S13]  /*0050*/  ISETP.GE.AND P0, PT, R25, R24, PT ;  /* 0x000000181900720c */ /* 0x000fda0003f06270 */
[----:B------:R-:W-:Y:S05]  /*0060*/  @P0 EXIT ;  /* 0x000000000000094d */ /* 0x000fea0003800000 */
[----:B------:R-:W1:Y:S01]  /*0070*/  S2R R0, SR_TID.Y ;  /* 0x0000000000007919 */ /* 0x000e620000002200 */
[----:B------:R-:W2:Y:S01]  /*0080*/  LDCU UR7, c[0x0][0x364] ;  /* 0x00006c80ff0777ac */ /* 0x000ea20008000800 */
[----:B------:R-:W1:Y:S01]  /*0090*/  LDC R5, c[0x0][0x360] ;  /* 0x0000d800ff057b82 */ /* 0x000e620000000800 */
[----:B------:R-:W-:Y:S01]  /*00a0*/  BSSY.RECONVERGENT B0, `(.L_x_34) ;  /* 0x00000de000007945 */ /* 0x000fe20003800200 */
[----:B------:R-:W1:Y:S01]  /*00b0*/  S2R R2, SR_TID.X ;  /* 0x0000000000027919 */ /* 0x000e620000002100 */
[----:B------:R-:W3:Y:S01]  /*00c0*/  LDCU.64 UR8, c[0x0][0x358] ;  /* 0x00006b00ff0877ac */ /* 0x000ee20008000a00 */
[----:B------:R-:W-:Y:S01]  /*00d0*/  IADD3 R7, PT, PT, R25, 0x40, RZ ;  /* 0x0000004019077810 */ /* 0x000fe20007ffe0ff */
[----:B------:R-:W4:Y:S03]  /*00e0*/  LDCU UR16, c[0x0][0x388] ;  /* 0x00007100ff1077ac */ /* 0x000f260008000800 */
[----:B------:R-:W2:Y:S01]  /*00f0*/  S2UR UR4, SR_CTAID.Y ;  /* 0x00000000000479c3 */ /* 0x000ea20000002600 */
[----:B------:R-:W5:Y:S07]  /*0100*/  LDCU.64 UR10, c[0x0][0x380] ;  /* 0x00007000ff0a77ac */ /* 0x000f6e0008000a00 */
[----:B------:R-:W3:Y:S01]  /*0110*/  S2UR UR5, SR_CTAID.X ;  /* 0x00000000000579c3 */ /* 0x000ee20000002500 */
[----:B--2---:R-:W-:Y:S01]  /*0120*/  UIMAD UR4, UR7, UR4, URZ ;  /* 0x00000004070472a4 */ /* 0x004fe2000f8e02ff */
[----:B-1----:R-:W-:-:S03]  /*0130*/  IMAD R0, R5, R0, R2 ;  /* 0x0000000005007224 */ /* 0x002fc600078e0202 */
[----:B------:R-:W-:Y:S02]  /*0140*/  USHF.L.U32 UR4, UR4, 0x2, URZ ;  /* 0x0000000204047899 */ /* 0x000fe400080006ff */
[----:B------:R-:W-:Y:S01]  /*0150*/  ISETP.GT.U32.AND P0, PT, R0, 0x3ff, PT ;  /* 0x000003ff0000780c */ /* 0x000fe20003f04070 */
[----:B---3--:R-:W-:-:S05]  /*0160*/  IMAD R40, R5, UR5, RZ ;  /* 0x0000000505287c24 */ /* 0x008fca000f8e02ff */
[----:B------:R-:W-:-:S07]  /*0170*/  SHF.L.U32 R40, R40, 0x2, RZ ;  /* 0x0000000228287819 */ /* 0x000fce00000006ff */
[----:B----45:R-:W-:Y:S05]  /*0180*/  @P0 BRA `(.L_x_35) ;  /* 0x0000000c003c0947 */ /* 0x030fea0003800000 */
[----:B------:R-:W-:Y:S01]  /*0190*/  IMAD R9, R5, UR7, RZ ;  /* 0x0000000705097c24 */ /* 0x000fe2000f8e02ff */
[----:B------:R-:W-:Y:S01]  /*01a0*/  BSSY.RECONVERGENT B1, `(.L_x_36) ;  /* 0x000004b000017945 */ /* 0x000fe20003800200 */
[----:B------:R-:W-:Y:S02]  /*01b0*/  MOV R42, R0 ;  /* 0x00000000002a7202 */ /* 0x000fe40000000f00 */
[----:B------:R-:W1:Y:S01]  /*01c0*/  I2F.U32.RP R8, R9 ;  /* 0x0000000900087306 */ /* 0x000e620000209000 */
[-C--:B------:R-:W-:Y:S02]  /*01d0*/  IADD3 R4, PT, PT, R0, R9.reuse, RZ ;  /* 0x0000000900047210 */ /* 0x080fe40007ffe0ff */
[----:B------:R-:W-:Y:S02]  /*01e0*/  IADD3 R15, PT, PT, RZ, -R9, RZ ;  /* 0x80000009ff0f7210 */ /* 0x000fe40007ffe0ff */
[C---:B------:R-:W-:Y:S02]  /*01f0*/  ISETP.GE.U32.AND P0, PT, R4.reuse, 0x400, PT ;  /* 0x000004000400780c */ /* 0x040fe40003f06070 */
[----:B------:R-:W-:-:S02]  /*0200*/  VIMNMX.U32 R13, PT, PT, R4, 0x400, !PT ;  /* 0x00000400040d7848 */ /* 0x000fc40007fe0000 */
[----:B------:R-:W-:Y:S02]  /*0210*/  SEL R6, RZ, 0x1, P0 ;  /* 0x00000001ff067807 */ /* 0x000fe40000000000 */
[----:B------:R-:W-:Y:S02]  /*0220*/  ISETP.NE.U32.AND P2, PT, R9, RZ, PT ;  /* 0x000000ff0900720c */ /* 0x000fe40003f45070 */
[----:B------:R-:W-:Y:S01]  /*0230*/  IADD3 R4, PT, PT, R13, -R4, -R6 ;  /* 0x800000040d047210 */ /* 0x000fe20007ffe806 */
[----:B-1----:R-:W1:Y:S02]  /*0240*/  MUFU.RCP R8, R8 ;  /* 0x0000000800087308 */ /* 0x002e640000001000 */
[----:B-1----:R-:W-:-:S06]  /*0250*/  IADD3 R10, PT, PT, R8, 0xffffffe, RZ ;  /* 0x0ffffffe080a7810 */ /* 0x002fcc0007ffe0ff */
[----:B------:R1:W2:Y:S02]  /*0260*/  F2I.FTZ.U32.TRUNC.NTZ R11, R10 ;  /* 0x0000000a000b7305 */ /* 0x0002a4000021f000 */
[----:B-1----:R-:W-:Y:S02]  /*0270*/  HFMA2 R10, -RZ, RZ, 0, 0 ;  /* 0x00000000ff0a7431 */ /* 0x002fe400000001ff */
[----:B--2---:R-:W-:-:S04]  /*0280*/  IMAD R15, R15, R11, RZ ;  /* 0x0000000b0f0f7224 */ /* 0x004fc800078e02ff */
[----:B------:R-:W-:-:S06]  /*0290*/  IMAD.HI.U32 R11, R11, R15, R10 ;  /* 0x0000000f0b0b7227 */ /* 0x000fcc00078e000a */
[----:B------:R-:W-:-:S05]  /*02a0*/  IMAD.HI.U32 R11, R11, R4, RZ ;  /* 0x000000040b0b7227 */ /* 0x000fca00078e00ff */
[----:B------:R-:W-:-:S05]  /*02b0*/  IADD3 R8, PT, PT, -R11, RZ, RZ ;  /* 0x000000ff0b087210 */ /* 0x000fca0007ffe1ff */
[----:B------:R-:W-:-:S05]  /*02c0*/  IMAD R4, R9, R8, R4 ;  /* 0x0000000809047224 */ /* 0x000fca00078e0204 */
[----:B------:R-:W-:-:S13]  /*02d0*/  ISETP.GE.U32.AND P0, PT, R4, R9, PT ;  /* 0x000000090400720c */ /* 0x000fda0003f06070 */
[----:B------:R-:W-:Y:S02]  /*02e0*/  @P0 IADD3 R4, PT, PT, -R9, R4, RZ ;  /* 0x0000000409040210 */ /* 0x000fe40007ffe1ff */
[----:B------:R-:W-:Y:S02]  /*02f0*/  @P0 IADD3 R11, PT, PT, R11, 0x1, RZ ;  /* 0x000000010b0b0810 */ /* 0x000fe40007ffe0ff */
[----:B------:R-:W-:-:S13]  /*0300*/  ISETP.GE.U32.AND P1, PT, R4, R9, PT ;  /* 0x000000090400720c */ /* 0x000fda0003f26070 */
[----:B------:R-:W-:Y:S02]  /*0310*/  @P1 IADD3 R11, PT, PT, R11, 0x1, RZ ;  /* 0x000000010b0b1810 */ /* 0x000fe40007ffe0ff */
[----:B------:R-:W-:-:S04]  /*0320*/  @!P2 LOP3.LUT R11, RZ, R9, RZ, 0x33, !PT ;  /* 0x00000009ff0ba212 */ /* 0x000fc800078e33ff */
[----:B------:R-:W-:-:S04]  /*0330*/  IADD3 R4, PT, PT, R6, R11, RZ ;  /* 0x0000000b06047210 */ /* 0x000fc80007ffe0ff */
[C---:B------:R-:W-:Y:S02]  /*0340*/  LOP3.LUT R6, R4.reuse, 0x3, RZ, 0xc0, !PT ;  /* 0x0000000304067812 */ /* 0x040fe400078ec0ff */
[----:B------:R-:W-:Y:S02]  /*0350*/  ISETP.GE.U32.AND P2, PT, R4, 0x3, PT ;  /* 0x000000030400780c */ /* 0x000fe40003f46070 */
[----:B------:R-:W-:-:S13]  /*0360*/  ISETP.NE.AND P0, PT, R6, 0x3, PT ;  /* 0x000000030600780c */ /* 0x000fda0003f05270 */
[----:B------:R-:W-:Y:S05]  /*0370*/  @!P0 BRA `(.L_x_37) ;  /* 0x0000000000b48947 */ /* 0x000fea0003800000 */
[----:B------:R-:W1:Y:S01]  /*0380*/  S2UR UR6, SR_CgaCtaId ;  /* 0x00000000000679c3 */ /* 0x000e620000008800 */
[----:B------:R-:W-:Y:S01]  /*0390*/  IADD3 R4, PT, PT, R4, 0x1, RZ ;  /* 0x0000000104047810 */ /* 0x000fe20007ffe0ff */
[----:B------:R-:W-:Y:S01]  /*03a0*/  UMOV UR5, 0x400 ;  /* 0x0000040000057882 */ /* 0x000fe20000000000 */
[----:B------:R-:W-:Y:S02]  /*03b0*/  SHF.L.U32 R6, R0, 0x2, RZ ;  /* 0x0000000200067819 */ /* 0x000fe400000006ff */
[----:B------:R-:W-:Y:S02]  /*03c0*/  LOP3.LUT R4, R4, 0x3, RZ, 0xc0, !PT ;  /* 0x0000000304047812 */ /* 0x000fe400078ec0ff */
[----:B------:R-:W-:Y:S01]  /*03d0*/  MOV R42, R0 ;  /* 0x00000000002a7202 */ /* 0x000fe20000000f00 */
[----:B------:R-:W2:Y:S01]  /*03e0*/  LDC R24, c[0x0][0x388] ;  /* 0x0000e200ff187b82 */ /* 0x000ea20000000800 */
[----:B------:R-:W-:-:S07]  /*03f0*/  IADD3 R4, PT, PT, -R4, RZ, RZ ;  /* 0x000000ff04047210 */ /* 0x000fce0007ffe1ff */
[----:B------:R-:W3:Y:S08]  /*0400*/  LDC.64 R10, c[0x0][0x390] ;  /* 0x0000e400ff0a7b82 */ /* 0x000ef00000000a00 */
[----:B------:R-:W4:Y:S01]  /*0410*/  LDC.64 R12, c[0x0][0x398] ;  /* 0x0000e600ff0c7b82 */ /* 0x000f220000000a00 */
[----:B-1----:R-:W-:-:S06]  /*0420*/  ULEA UR5, UR6, UR5, 0x18 ;  /* 0x0000000506057291 */ /* 0x002fcc000f8ec0ff */
[----:B------:R-:W-:Y:S01]  /*0430*/  LEA R27, R0, UR5, 0x4 ;  /* 0x00000005001b7c11 */ /* 0x000fe2000f8e20ff */
[----:B------:R-:W1:Y:S06]  /*0440*/  LDC.64 R14, c[0x0][0x380] ;  /* 0x0000e000ff0e7b82 */ /* 0x000e6c0000000a00 */
.L_x_38:
[----:B------:R-:W-:Y:S02]  /*0450*/  LOP3.LUT R8, R6, 0x3c, RZ, 0xc0, !PT ;  /* 0x0000003c06087812 */ /* 0x000fe400078ec0ff */
[----:B------:R-:W-:Y:S02]  /*0460*/  LEA.HI R29, R42, UR4, RZ, 0x1c ;  /* 0x000000042a1d7c11 */ /* 0x000fe4000f8fe0ff */
[-C--:B------:R-:W-:Y:S02]  /*0470*/  IADD3 R20, PT, PT, R25, R8.reuse, RZ ;  /* 0x0000000819147210 */ /* 0x080fe40007ffe0ff */
[----:B------:R-:W-:Y:S02]  /*0480*/  IADD3 R26, PT, PT, R40, R8, RZ ;  /* 0x00000008281a7210 */ /* 0x000fe40007ffe0ff */
[----:B------:R-:W-:Y:S02]  /*0490*/  IADD3 R17, PT, PT, R20, 0x3, RZ ;  /* 0x0000000314117810 */ /* 0x000fe40007ffe0ff */
[----:B------:R-:W-:-:S02]  /*04a0*/  IADD3 R8, PT, PT, R26, 0x3, RZ ;  /* 0x000000031a087810 */ /* 0x000fc40007ffe0ff */
[----:B--2---:R-:W-:Y:S02]  /*04b0*/  ISETP.GE.AND P0, PT, R17, R24, PT ;  /* 0x000000181100720c */ /* 0x004fe40003f06270 */
[----:B-1----:R-:W-:Y:S02]  /*04c0*/  ISETP.GE.AND P1, PT, R8, R15, PT ;  /* 0x0000000f0800720c */ /* 0x002fe40003f26270 */
[----:B------:R-:W-:Y:S02]  /*04d0*/  ISETP.GE.OR P0, PT, R29, R14, P0 ;  /* 0x0000000e1d00720c */ /* 0x000fe40000706670 */
[----:B------:R-:W-:Y:S02]  /*04e0*/  LEA.HI R31, R42, R25, RZ, 0x1c ;  /* 0x000000192a1f7211 */ /* 0x000fe400078fe0ff */
[----:B---3--:R-:W-:Y:S02]  /*04f0*/  MOV R21, R11 ;  /* 0x0000000b00157202 */ /* 0x008fe40000000f00 */
[----:B------:R-:W-:-:S02]  /*0500*/  ISETP.GE.OR P1, PT, R31, R24, P1 ;  /* 0x000000181f00720c */ /* 0x000fc40000f26670 */
[----:B------:R-:W-:Y:S02]  /*0510*/  IADD3 R4, PT, PT, R4, 0x1, RZ ;  /* 0x0000000104047810 */ /* 0x000fe40007ffe0ff */
[----:B----4-:R-:W-:Y:S02]  /*0520*/  MOV R22, R12 ;  /* 0x0000000c00167202 */ /* 0x010fe40000000f00 */
[----:B------:R-:W-:Y:S01]  /*0530*/  MOV R23, R13 ;  /* 0x0000000d00177202 */ /* 0x000fe20000000f00 */
[----:B------:R-:W1:Y:S01]  /*0540*/  @!P0 LDC.64 R16, c[0x0][0x390] ;  /* 0x0000e400ff108b82 */ /* 0x000e620000000a00 */
[----:B------:R-:W-:Y:S01]  /*0550*/  @!P0 IMAD R29, R29, R24, R20 ;  /* 0x000000181d1d8224 */ /* 0x000fe200078e0214 */
[----:B------:R-:W-:Y:S02]  /*0560*/  MOV R20, R10 ;  /* 0x0000000a00147202 */ /* 0x000fe40000000f00 */
[----:B------:R-:W-:Y:S02]  /*0570*/  LEA R6, R9, R6, 0x2 ;  /* 0x0000000609067211 */ /* 0x000fe400078e10ff */
[----:B------:R-:W-:Y:S01]  /*0580*/  @!P1 IMAD R31, R31, R15, R26 ;  /* 0x0000000f1f1f9224 */ /* 0x000fe200078e021a */
[----:B------:R-:W-:Y:S01]  /*0590*/  IADD3 R42, PT, PT, R9, R42, RZ ;  /* 0x0000002a092a7210 */ /* 0x000fe20007ffe0ff */
[----:B------:R-:W2:Y:S01]  /*05a0*/  @!P1 LDC.64 R18, c[0x0][0x398] ;  /* 0x0000e600ff129b82 */ /* 0x000ea20000000a00 */
[----:B-1----:R-:W-:-:S05]  /*05b0*/  @!P0 IMAD.WIDE.U32 R20, R29, 0x4, R16 ;  /* 0x000000041d148825 */ /* 0x002fca00078e0010 */
[----:B------:R-:W-:Y:S01]  /*05c0*/  @!PT LDS RZ, [RZ] ;  /* 0x00000000fffff984 */ /* 0x000fe20000000800 */
[----:B------:R-:W-:Y:S01]  /*05d0*/  @!PT LDS RZ, [RZ] ;  /* 0x00000000fffff984 */ /* 0x000fe20000000800 */
[----:B------:R-:W-:Y:S01]  /*05e0*/  @!PT LDS RZ, [RZ] ;  /* 0x00000000fffff984 */ /* 0x000fe20000000800 */
[----:B------:R-:W-:Y:S01]  /*05f0*/  @!P0 LDGSTS.E.BYPASS.128 [R27], desc[UR8][R20.64] ;  /* 0x00000000141b8fae */ /* 0x000fe2000b981808 */
[----:B------:R-:W-:Y:S01]  /*0600*/  ISETP.NE.AND P0, PT, R4, RZ, PT ;  /* 0x000000ff0400720c */ /* 0x000fe20003f05270 */
[----:B--2---:R-:W-:-:S05]  /*0610*/  @!P1 IMAD.WIDE R22, R31, 0x4, R18 ;  /* 0x000000041f169825 */ /* 0x004fca00078e0212 */
[----:B------:R1:W-:Y:S02]  /*0620*/  @!P1 LDGSTS.E.BYPASS.128 [R27+0x4000], desc[UR8][R22.64] ;  /* 0x04000000161b9fae */ /* 0x0003e4000b981808 */
[----:B-1----:R-:W-:-:S05]  /*0630*/  LEA R27, R9, R27, 0x4 ;  /* 0x0000001b091b7211 */ /* 0x002fca00078e20ff */
[----:B------:R-:W-:Y:S05]  /*0640*/  @P0 BRA `(.L_x_38) ;  /* 0xfffffffc00800947 */ /* 0x000fea000383ffff */
.L_x_37:
[----:B------:R-:W-:Y:S05]  /*0650*/  BSYNC.RECONVERGENT B1 ;  /* 0x0000000000017941 */ /* 0x000fea0003800200 */
.L_x_36:
[----:B------:R-:W-:Y:S05]  /*0660*/  @!P2 BRA `(.L_x_35) ;  /* 0x000000080004a947 */ /* 0x000fea0003800000 */
[----:B------:R-:W1:Y:S01]  /*0670*/  S2R R11, SR_CgaCtaId ;  /* 0x00000000000b7919 */ /* 0x000e620000008800 */
[----:B------:R-:W-:Y:S01]  /*0680*/  MOV R4, 0x400 ;  /* 0x0000040000047802 */ /* 0x000fe20000000f00 */
[C---:B------:R-:W-:Y:S01]  /*0690*/  IMAD R36, R9.reuse, 0x3, R42 ;  /* 0x0000000309247824 */ /* 0x040fe200078e022a */
[----:B------:R-:W-:Y:S02]  /*06a0*/  SHF.L.U32 R38, R42, 0x2, RZ ;  /* 0x000000022a267819 */ /* 0x000fe400000006ff */
[CC--:B------:R-:W-:Y:S02]  /*06b0*/  IADD3 R10, PT, PT, R9.reuse, R42.reuse, RZ ;  /* 0x0000002a090a7210 */ /* 0x0c0fe40007ffe0ff */
[C---:B------:R-:W-:Y:S01]  /*06c0*/  LEA R32, R9.reuse, R42, 0x1 ;  /* 0x0000002a09207211 */ /* 0x040fe200078e08ff */
[----:B------:R-:W-:Y:S01]  /*06d0*/  IMAD R8, R9, 0xc, R38 ;  /* 0x0000000c09087824 */ /* 0x000fe200078e0226 */
[----:B------:R-:W-:Y:S02]  /*06e0*/  SHF.L.U32 R6, R10, 0x2, RZ ;  /* 0x000000020a067819 */ /* 0x000fe400000006ff */
[----:B-1----:R-:W-:-:S02]  /*06f0*/  LEA R11, R11, R4, 0x18 ;  /* 0x000000040b0b7211 */ /* 0x002fc400078ec0ff */
[C---:B------:R-:W-:Y:S02]  /*0700*/  LEA R4, R9.reuse, R38, 0x3 ;  /* 0x0000002609047211 */ /* 0x040fe400078e18ff */
[CC--:B------:R-:W-:Y:S01]  /*0710*/  LEA R13, R9.reuse, R11.reuse, 0x5 ;  /* 0x0000000b090d7211 */ /* 0x0c0fe200078e28ff */
[----:B------:R-:W-:Y:S01]  /*0720*/  IMAD R33, R9, 0x30, R11 ;  /* 0x0000003009217824 */ /* 0x000fe200078e020b */
[-C--:B------:R-:W-:Y:S02]  /*0730*/  LEA R12, R42, R11.reuse, 0x4 ;  /* 0x0000000b2a0c7211 */ /* 0x080fe400078e20ff */
[----:B------:R-:W-:Y:S02]  /*0740*/  LEA R11, R10, R11, 0x4 ;  /* 0x0000000b0a0b7211 */ /* 0x000fe400078e20ff */
[C---:B------:R-:W-:Y:S02]  /*0750*/  LEA R13, R42.reuse, R13, 0x4 ;  /* 0x0000000d2a0d7211 */ /* 0x040fe400078e20ff */
[----:B------:R-:W-:-:S07]  /*0760*/  LEA R33, R42, R33, 0x4 ;  /* 0x000000212a217211 */ /* 0x000fce00078e20ff */
.L_x_39:
[----:B------:R-:W-:Y:S01]  /*0770*/  LOP3.LUT R18, R38, 0x3c, RZ, 0xc0, !PT ;  /* 0x0000003c26127812 */ /* 0x000fe200078ec0ff */
[----:B------:R-:W1:Y:S01]  /*0780*/  LDCU.64 UR12, c[0x0][0x390] ;  /* 0x00007200ff0c77ac */ /* 0x000e620008000a00 */
[----:B------:R-:W-:Y:S02]  /*0790*/  MOV R24, UR16 ;  /* 0x0000001000187c02 */ /* 0x000fe40008000f00 */
[-C--:B------:R-:W-:Y:S01]  /*07a0*/  IADD3 R16, PT, PT, R25, R18.reuse, RZ ;  /* 0x0000001219107210 */ /* 0x080fe20007ffe0ff */
[----:B------:R-:W2:Y:S01]  /*07b0*/  LDCU.64 UR14, c[0x0][0x398] ;  /* 0x00007300ff0e77ac */ /* 0x000ea20008000a00 */
[----:B------:R-:W-:Y:S02]  /*07c0*/  LOP3.LUT R41, R6, 0x3c, RZ, 0xc0, !PT ;  /* 0x0000003c06297812 */ /* 0x000fe400078ec0ff */
[----:B------:R-:W-:Y:S02]  /*07d0*/  IADD3 R15, PT, PT, R16, 0x3, RZ ;  /* 0x00000003100f7810 */ /* 0x000fe40007ffe0ff */
[----:B------:R-:W-:-:S02]  /*07e0*/  IADD3 R18, PT, PT, R40, R18, RZ ;  /* 0x0000001228127210 */ /* 0x000fc40007ffe0ff */
[----:B------:R-:W-:Y:S02]  /*07f0*/  LEA.HI R27, R42, UR4, RZ, 0x1c ;  /* 0x000000042a1b7c11 */ /* 0x000fe4000f8fe0ff */
[----:B------:R-:W-:Y:S02]  /*0800*/  ISETP.GE.AND P4, PT, R15, R24, PT ;  /* 0x000000180f00720c */ /* 0x000fe40003f86270 */
[----:B------:R-:W-:Y:S02]  /*0810*/  IADD3 R19, PT, PT, R25, R41, RZ ;  /* 0x0000002919137210 */ /* 0x000fe40007ffe0ff */
[----:B------:R-:W-:Y:S02]  /*0820*/  IADD3 R14, PT, PT, R18, 0x3, RZ ;  /* 0x00000003120e7810 */ /* 0x000fe40007ffe0ff */
[----:B------:R-:W-:Y:S02]  /*0830*/  ISETP.GE.OR P4, PT, R27, UR10, P4 ;  /* 0x0000000a1b007c0c */ /* 0x000fe4000a786670 */
[----:B------:R-:W-:-:S02]  /*0840*/  IADD3 R15, PT, PT, R19, 0x3, RZ ;  /* 0x00000003130f7810 */ /* 0x000fc40007ffe0ff */
[----:B------:R-:W-:Y:S02]  /*0850*/  ISETP.GE.AND P0, PT, R14, UR11, PT ;  /* 0x0000000b0e007c0c */ /* 0x000fe4000bf06270 */
[----:B------:R-:W-:Y:S02]  /*0860*/  LEA.HI R35, R42, R25, RZ, 0x1c ;  /* 0x000000192a237211 */ /* 0x000fe400078fe0ff */
[-C--:B------:R-:W-:Y:S02]  /*0870*/  ISETP.GE.AND P1, PT, R15, R24.reuse, PT ;  /* 0x000000180f00720c */ /* 0x080fe40003f26270 */
[----:B------:R-:W-:Y:S02]  /*0880*/  LEA.HI R37, R10, UR4, RZ, 0x1c ;  /* 0x000000040a257c11 */ /* 0x000fe4000f8fe0ff */
[-C--:B------:R-:W-:Y:S01]  /*0890*/  ISETP.GE.OR P0, PT, R35, R24.reuse, P0 ;  /* 0x000000182300720c */ /* 0x080fe20000706670 */
[----:B------:R-:W3:Y:S01]  /*08a0*/  @!P4 LDC.64 R14, c[0x0][0x390] ;  /* 0x0000e400ff0ecb82 */ /* 0x000ee20000000a00 */
[----:B------:R-:W-:Y:S01]  /*08b0*/  ISETP.GE.OR P1, PT, R37, UR10, P1 ;  /* 0x0000000a25007c0c */ /* 0x000fe20008f26670 */
[----:B------:R-:W-:Y:S01]  /*08c0*/  @!P4 IMAD R27, R27, R24, R16 ;  /* 0x000000181b1bc224 */ /* 0x000fe200078e0210 */
[----:B------:R-:W-:-:S02]  /*08d0*/  IADD3 R41, PT, PT, R40, R41, RZ ;  /* 0x0000002928297210 */ /* 0x000fc40007ffe0ff */
[----:B------:R-:W-:Y:S02]  /*08e0*/  LOP3.LUT R26, R4, 0x3c, RZ, 0xc0, !PT ;  /* 0x0000003c041a7812 */ /* 0x000fe400078ec0ff */
[----:B------:R-:W-:Y:S02]  /*08f0*/  IADD3 R17, PT, PT, R41, 0x3, RZ ;  /* 0x0000000329117810 */ /* 0x000fe40007ffe0ff */
[----:B------:R-:W-:Y:S02]  /*0900*/  IADD3 R29, PT, PT, R25, R26, RZ ;  /* 0x0000001a191d7210 */ /* 0x000fe40007ffe0ff */
[----:B------:R-:W-:Y:S01]  /*0910*/  ISETP.GE.AND P3, PT, R17, UR11, PT ;  /* 0x0000000b11007c0c */ /* 0x000fe2000bf66270 */
[----:B------:R-:W4:Y:S01]  /*0920*/  @!P0 LDC.64 R20, c[0x0][0x398] ;  /* 0x0000e600ff148b82 */ /* 0x000f220000000a00 */
[----:B------:R-:W-:Y:S01]  /*0930*/  IADD3 R31, PT, PT, R29, 0x3, RZ ;  /* 0x000000031d1f7810 */ /* 0x000fe20007ffe0ff */
[----:B------:R-:W-:Y:S01]  /*0940*/  @!P1 IMAD R37, R37, R24, R19 ;  /* 0x0000001825259224 */ /* 0x000fe200078e0213 */
[----:B------:R-:W-:-:S02]  /*0950*/  LEA.HI R43, R10, R25, RZ, 0x1c ;  /* 0x000000190a2b7211 */ /* 0x000fc400078fe0ff */
[-C--:B------:R-:W-:Y:S02]  /*0960*/  ISETP.GE.AND P2, PT, R31, R24.reuse, PT ;  /* 0x000000181f00720c */ /* 0x080fe40003f46270 */
[----:B------:R-:W-:Y:S01]  /*0970*/  LEA.HI R28, R32, UR4, RZ, 0x1c ;  /* 0x00000004201c7c11 */ /* 0x000fe2000f8fe0ff */
[----:B------:R-:W5:Y:S01]  /*0980*/  @!P1 LDC.64 R16, c[0x0][0x390] ;  /* 0x0000e400ff109b82 */ /* 0x000f620000000a00 */
[----:B------:R-:W-:Y:S02]  /*0990*/  ISETP.GE.OR P3, PT, R43, R24, P3 ;  /* 0x000000182b00720c */ /* 0x000fe40001f66670 */
[----:B------:R-:W-:Y:S02]  /*09a0*/  ISETP.GE.OR P2, PT, R28, UR10, P2 ;  /* 0x0000000a1c007c0c */ /* 0x000fe40009746670 */
[----:B------:R-:W-:Y:S02]  /*09b0*/  IADD3 R26, PT, PT, R40, R26, RZ ;  /* 0x0000001a281a7210 */ /* 0x000fe40007ffe0ff */
[----:B-1----:R-:W-:-:S02]  /*09c0*/  MOV R22, UR12 ;  /* 0x0000000c00167c02 */ /* 0x002fc40008000f00 */
[----:B------:R-:W-:Y:S01]  /*09d0*/  MOV R23, UR13 ;  /* 0x0000000d00177c02 */ /* 0x000fe20008000f00 */
[----:B---3--:R-:W-:Y:S01]  /*09e0*/  @!P4 IMAD.WIDE.U32 R22, R27, 0x4, R14 ;  /* 0x000000041b16c825 */ /* 0x008fe200078e000e */
[----:B------:R-:W-:Y:S02]  /*09f0*/  LOP3.LUT R39, R8, 0x3c, RZ, 0xc0, !PT ;  /* 0x0000003c08277812 */ /* 0x000fe400078ec0ff */
[----:B------:R-:W-:Y:S01]  /*0a00*/  IADD3 R30, PT, PT, R26, 0x3, RZ ;  /* 0x000000031a1e7810 */ /* 0x000fe20007ffe0ff */
[----:B------:R-:W-:Y:S01]  /*0a10*/  @!P0 IMAD R27, R35, UR11, R18 ;  /* 0x0000000b231b8c24 */ /* 0x000fe2000f8e0212 */
[----:B--2---:R-:W-:Y:S01]  /*0a20*/  MOV R34, UR14 ;  /* 0x0000000e00227c02 */ /* 0x004fe20008000f00 */
[----:B------:R-:W1:Y:S01]  /*0a30*/  @!P3 LDC.64 R18, c[0x0][0x398] ;  /* 0x0000e600ff12bb82 */ /* 0x000e620000000a00 */
[----:B------:R-:W-:Y:S01]  /*0a40*/  MOV R35, UR15 ;  /* 0x0000000f00237c02 */ /* 0x000fe20008000f00 */
[----:B------:R-:W-:Y:S01]  /*0a50*/  @!PT LDS RZ, [RZ] ;  /* 0x00000000fffff984 */ /* 0x000fe20000000800 */
[----:B------:R-:W-:Y:S01]  /*0a60*/  @!PT LDS RZ, [RZ] ;  /* 0x00000000fffff984 */ /* 0x000fe20000000800 */
[----:B------:R-:W-:Y:S01]  /*0a70*/  @!PT LDS RZ, [RZ] ;  /* 0x00000000fffff984 */ /* 0x000fe20000000800 */
[----:B------:R2:W-:Y:S01]  /*0a80*/  @!P4 LDGSTS.E.BYPASS.128 [R12], desc[UR8][R22.64] ;  /* 0x00000000160ccfae */ /* 0x0005e2000b981808 */
[----:B----4-:R-:W-:Y:S01]  /*0a90*/  @!P0 IMAD.WIDE R34, R27, 0x4, R20 ;  /* 0x000000041b228825 */ /* 0x010fe200078e0214 */
[----:B------:R-:W-:-:S02]  /*0aa0*/  ISETP.GE.AND P4, PT, R30, UR11, PT ;  /* 0x0000000b1e007c0c */ /* 0x000fc4000bf86270 */
[-C--:B------:R-:W-:Y:S01]  /*0ab0*/  IADD3 R31, PT, PT, R25, R39.reuse, RZ ;  /* 0x00000027191f7210 */ /* 0x080fe20007ffe0ff */
[----:B------:R-:W-:Y:S01]  /*0ac0*/  @!P3 IMAD R41, R43, UR11, R41 ;  /* 0x0000000b2b29bc24 */ /* 0x000fe2000f8e0229 */
[----:B------:R-:W3:Y:S01]  /*0ad0*/  @!P2 LDC.64 R20, c[0x0][0x390] ;  /* 0x0000e400ff14ab82 */ /* 0x000ee20000000a00 */
[----:B------:R-:W-:Y:S01]  /*0ae0*/  IADD3 R30, PT, PT, R40, R39, RZ ;  /* 0x00000027281e7210 */ /* 0x000fe20007ffe0ff */
[----:B------:R4:W-:Y:S01]  /*0af0*/  @!P0 LDGSTS.E.BYPASS.128 [R12+0x4000], desc[UR8][R34.64] ;  /* 0x04000000220c8fae */ /* 0x0009e2000b981808 */
[----:B------:R-:W-:Y:S02]  /*0b00*/  MOV R14, UR12 ;  /* 0x0000000c000e7c02 */ /* 0x000fe40008000f00 */
[----:B------:R-:W-:Y:S01]  /*0b10*/  MOV R15, UR13 ;  /* 0x0000000d000f7c02 */ /* 0x000fe20008000f00 */
[----:B-----5:R-:W-:Y:S01]  /*0b20*/  @!P1 IMAD.WIDE.U32 R14, R37, 0x4, R16 ;  /* 0x00000004250e9825 */ /* 0x020fe200078e0010 */
[----:B------:R-:W-:Y:S02]  /*0b30*/  IADD3 R17, PT, PT, R31, 0x3, RZ ;  /* 0x000000031f117810 */ /* 0x000fe40007ffe0ff */
[----:B------:R-:W-:Y:S01]  /*0b40*/  IADD3 R16, PT, PT, R30, 0x3, RZ ;  /* 0x000000031e107810 */ /* 0x000fe20007ffe0ff */
[-C--:B--2---:R-:W-:Y:S01]  /*0b50*/  @!P2 IMAD R23, R28, R24.reuse, R29 ;  /* 0x000000181c17a224 */ /* 0x084fe200078e021d */
[----:B------:R-:W-:Y:S01]  /*0b60*/  LEA.HI R27, R32, R25, RZ, 0x1c ;  /* 0x00000019201b7211 */ /* 0x000fe200078fe0ff */
[----:B------:R-:W-:Y:S01]  /*0b70*/  @!P1 LDGSTS.E.BYPASS.128 [R11], desc[UR8][R14.64] ;  /* 0x000000000e0b9fae */ /* 0x000fe2000b981808 */
[----:B------:R-:W-:-:S02]  /*0b80*/  ISETP.GE.AND P6, PT, R17, R24, PT ;  /* 0x000000181100720c */ /* 0x000fc40003fc6270 */
[----:B------:R-:W-:Y:S02]  /*0b90*/  LEA.HI R37, R36, UR4, RZ, 0x1c ;  /* 0x0000000424257c11 */ /* 0x000fe4000f8fe0ff */
[----:B------:R-:W-:Y:S02]  /*0ba0*/  ISETP.GE.AND P5, PT, R16, UR11, PT ;  /* 0x0000000b10007c0c */ /* 0x000fe4000bfa6270 */
[----:B------:R-:W-:Y:S02]  /*0bb0*/  LEA.HI R39, R36, R25, RZ, 0x1c ;  /* 0x0000001924277211 */ /* 0x000fe400078fe0ff */
[-C--:B------:R-:W-:Y:S02]  /*0bc0*/  ISETP.GE.OR P4, PT, R27, R24.reuse, P4 ;  /* 0x000000181b00720c */ /* 0x080fe40002786670 */
[----:B------:R-:W-:Y:S02]  /*0bd0*/  ISETP.GE.OR P6, PT, R37, UR10, P6 ;  /* 0x0000000a25007c0c */ /* 0x000fe4000b7c6670 */
[----:B------:R-:W-:-:S02]  /*0be0*/  ISETP.GE.OR P5, PT, R39, R24, P5 ;  /* 0x000000182700720c */ /* 0x000fc40002fa6670 */
[----:B------:R-:W-:Y:S02]  /*0bf0*/  MOV R16, UR14 ;  /* 0x0000000e00107c02 */ /* 0x000fe40008000f00 */
[----:B------:R-:W-:Y:S01]  /*0c00*/  MOV R17, UR15 ;  /* 0x0000000f00117c02 */ /* 0x000fe20008000f00 */
[----:B-1----:R-:W-:Y:S01]  /*0c10*/  @!P3 IMAD.WIDE R16, R41, 0x4, R18 ;  /* 0x000000042910b825 */ /* 0x002fe200078e0212 */
[----:B------:R-:W-:Y:S02]  /*0c20*/  MOV R18, UR12 ;  /* 0x0000000c00127c02 */ /* 0x000fe40008000f00 */
[----:B------:R-:W-:Y:S01]  /*0c30*/  MOV R19, UR13 ;  /* 0x0000000d00137c02 */ /* 0x000fe20008000f00 */
[----:B------:R-:W1:Y:S01]  /*0c40*/  @!P4 LDC.64 R28, c[0x0][0x398] ;  /* 0x0000e600ff1ccb82 */ /* 0x000e620000000a00 */
[----:B---3--:R-:W-:Y:S01]  /*0c50*/  @!P2 IMAD.WIDE.U32 R18, R23, 0x4, R20 ;  /* 0x000000041712a825 */ /* 0x008fe200078e0014 */
[C-C-:B------:R-:W-:Y:S01]  /*0c60*/  IADD3 R42, PT, PT, R9.reuse, R42, R9.reuse ;  /* 0x0000002a092a7210 */ /* 0x140fe20007ffe009 */
[----:B------:R2:W-:Y:S01]  /*0c70*/  @!P3 LDGSTS.E.BYPASS.128 [R11+0x4000], desc[UR8][R16.64] ;  /* 0x04000000100bbfae */ /* 0x0005e2000b981808 */
[----:B------:R-:W-:Y:S01]  /*0c80*/  LEA R4, R9, R4, 0x4 ;  /* 0x0000000409047211 */ /* 0x000fe200078e20ff */
[----:B------:R-:W-:Y:S01]  /*0c90*/  @!P4 IMAD R41, R27, UR11, R26 ;  /* 0x0000000b1b29cc24 */ /* 0x000fe2000f8e021a */
[----:B------:R-:W-:Y:S01]  /*0ca0*/  IADD3 R42, PT, PT, R9, R42, R9 ;  /* 0x0000002a092a7210 */ /* 0x000fe20007ffe009 */
[----:B------:R-:W-:Y:S01]  /*0cb0*/  @!P6 IMAD R37, R37, R24, R31 ;  /* 0x000000182525e224 */ /* 0x000fe200078e021f */
[----:B------:R-:W3:Y:S01]  /*0cc0*/  @!P6 LDC.64 R20, c[0x0][0x390] ;  /* 0x0000e400ff14eb82 */ /* 0x000ee20000000a00 */
[----:B------:R-:W-:Y:S01]  /*0cd0*/  MOV R26, UR14 ;  /* 0x0000000e001a7c02 */ /* 0x000fe20008000f00 */
[----:B------:R-:W-:Y:S01]  /*0ce0*/  @!P5 IMAD R39, R39, UR11, R30 ;  /* 0x0000000b2727dc24 */ /* 0x000fe2000f8e021e */
[----:B------:R-:W-:Y:S01]  /*0cf0*/  ISETP.GE.U32.AND P0, PT, R42, 0x400, PT ;  /* 0x000004002a00780c */ /* 0x000fe20003f06070 */
[----:B------:R-:W-:Y:S01]  /*0d00*/  @!P2 LDGSTS.E.BYPASS.128 [R13], desc[UR8][R18.64] ;  /* 0x00000000120dafae */ /* 0x000fe2000b981808 */
[----:B------:R-:W-:-:S02]  /*0d10*/  MOV R27, UR15 ;  /* 0x0000000f001b7c02 */ /* 0x000fc40008000f00 */
[----:B------:R-:W-:Y:S01]  /*0d20*/  MOV R30, UR14 ;  /* 0x0000000e001e7c02 */ /* 0x000fe20008000f00 */
[----:B------:R-:W5:Y:S01]  /*0d30*/  @!P5 LDC.64 R22, c[0x0][0x398] ;  /* 0x0000e600ff16db82 */ /* 0x000f620000000a00 */
[----:B------:R-:W-:Y:S02]  /*0d40*/  MOV R31, UR15 ;  /* 0x0000000f001f7c02 */ /* 0x000fe40008000f00 */
[C---:B------:R-:W-:Y:S02]  /*0d50*/  LEA R32, R9.reuse, R32, 0x2 ;  /* 0x0000002009207211 */ /* 0x040fe400078e10ff */
[C---:B------:R-:W-:Y:S02]  /*0d60*/  LEA R10, R9.reuse, R10, 0x2 ;  /* 0x0000000a090a7211 */ /* 0x040fe400078e10ff */
[----:B------:R-:W-:Y:S01]  /*0d70*/  LEA R6, R9, R6, 0x4 ;  /* 0x0000000609067211 */ /* 0x000fe200078e20ff */
[----:B-1----:R-:W-:Y:S01]  /*0d80*/  @!P4 IMAD.WIDE R26, R41, 0x4, R28 ;  /* 0x00000004291ac825 */ /* 0x002fe200078e021c */
[----:B------:R-:W-:-:S02]  /*0d90*/  MOV R28, UR12 ;  /* 0x0000000c001c7c02 */ /* 0x000fc40008000f00 */
[----:B------:R-:W-:Y:S02]  /*0da0*/  MOV R29, UR13 ;  /* 0x0000000d001d7c02 */ /* 0x000fe40008000f00 */
[----:B------:R1:W-:Y:S01]  /*0db0*/  @!P4 LDGSTS.E.BYPASS.128 [R13+0x4000], desc[UR8][R26.64] ;  /* 0x040000001a0dcfae */ /* 0x0003e2000b981808 */
[----:B------:R-:W-:Y:S01]  /*0dc0*/  LEA R38, R9, R38, 0x4 ;  /* 0x0000002609267211 */ /* 0x000fe200078e20ff */
[----:B---3--:R-:W-:Y:S01]  /*0dd0*/  @!P6 IMAD.WIDE.U32 R28, R37, 0x4, R20 ;  /* 0x00000004251ce825 */ /* 0x008fe200078e0014 */
[C---:B------:R-:W-:Y:S02]  /*0de0*/  LEA R8, R9.reuse, R8, 0x4 ;  /* 0x0000000809087211 */ /* 0x040fe400078e20ff */
[C---:B------:R-:W-:Y:S02]  /*0df0*/  LEA R36, R9.reuse, R36, 0x2 ;  /* 0x0000002409247211 */ /* 0x040fe400078e10ff */
[----:B------:R-:W-:Y:S01]  /*0e00*/  @!P6 LDGSTS.E.BYPASS.128 [R33], desc[UR8][R28.64] ;  /* 0x000000001c21efae */ /* 0x000fe2000b981808 */
[----:B----4-:R-:W-:Y:S01]  /*0e10*/  LEA R12, R9, R12, 0x6 ;  /* 0x0000000c090c7211 */ /* 0x010fe200078e30ff */
[----:B-----5:R-:W-:Y:S01]  /*0e20*/  @!P5 IMAD.WIDE R30, R39, 0x4, R22 ;  /* 0x00000004271ed825 */ /* 0x020fe200078e0216 */
[----:B--2---:R-:W-:-:S02]  /*0e30*/  LEA R11, R9, R11, 0x6 ;  /* 0x0000000b090b7211 */ /* 0x004fc400078e30ff */
[C---:B-1----:R-:W-:Y:S02]  /*0e40*/  LEA R13, R9.reuse, R13, 0x6 ;  /* 0x0000000d090d7211 */ /* 0x042fe400078e30ff */
[----:B------:R1:W-:Y:S02]  /*0e50*/  @!P5 LDGSTS.E.BYPASS.128 [R33+0x4000], desc[UR8][R30.64] ;  /* 0x040000001e21dfae */ /* 0x0003e4000b981808 */
[----:B-1----:R-:W-:Y:S01]  /*0e60*/  LEA R33, R9, R33, 0x6 ;  /* 0x0000002109217211 */ /* 0x002fe200078e30ff */
[----:B------:R-:W-:Y:S06]  /*0e70*/  @!P0 BRA `(.L_x_39) ;  /* 0xfffffff8003c8947 */ /* 0x000fec000383ffff */
.L_x_35:
[----:B------:R-:W-:Y:S05]  /*0e80*/  BSYNC.RECONVERGENT B0 ;  /* 0x0000000000007941 */ /* 0x000fea0003800200 */
.L_x_34:
[----:B------:R-:W-:Y:S01]  /*0e90*/  ISETP.GE.AND P0, PT, R7, R24, PT ;  /* 0x000000180700720c */ /* 0x000fe20003f06270 */
[----:B------:R-:W0:Y:S01]  /*0ea0*/  LDGDEPBAR ;  /* 0x00000000000079af */ /* 0x000e220000000000 */
[----:B------:R-:W1:Y:S01]  /*0eb0*/  LDCU UR16, c[0x0][0x388] ;  /* 0x00007100ff1077ac */ /* 0x000e620008000800 */
[----:B------:R-:W-:Y:S01]  /*0ec0*/  BSSY.RECONVERGENT B0, `(.L_x_40) ;  /* 0x00000fe000007945 */ /* 0x000fe20003800200 */
[----:B------:R-:W2:Y:S09]  /*0ed0*/  LDCU.64 UR10, c[0x0][0x380] ;  /* 0x00007000ff0a77ac */ /* 0x000eb20008000a00 */
[----:B------:R-:W-:Y:S05]  /*0ee0*/  @P0 BRA `(.L_x_41) ;  /* 0x0000000c00ec0947 */ /* 0x000fea0003800000 */
[----:B------:R-:W-:Y:S01]  /*0ef0*/  ISETP.GT.U32.AND P0, PT, R0, 0x3ff, PT ;  /* 0x000003ff0000780c */ /* 0x000fe20003f04070 */
[----:B------:R-:W-:-:S12]  /*0f00*/  BSSY.RECONVERGENT B1, `(.L_x_42) ;  /* 0x00000f8000017945 */ /* 0x000fd80003800200 */
[----:B------:R-:W-:Y:S05]  /*0f10*/  @P0 BRA `(.L_x_43) ;  /* 0x0000000c00d80947 */ /* 0x000fea0003800000 */
[----:B------:R-:W-:Y:S01]  /*0f20*/  IMAD R15, R5, UR7, RZ ;  /* 0x00000007050f7c24 */ /* 0x000fe2000f8e02ff */
[----:B------:R-:W-:Y:S03]  /*0f30*/  BSSY.RECONVERGENT B2, `(.L_x_44) ;  /* 0x0000052000027945 */ /* 0x000fe60003800200 */
[----:B------:R-:W3:Y:S01]  /*0f40*/  I2F.U32.RP R10, R15 ;  /* 0x0000000f000a7306 */ /* 0x000ee20000209000 */
[-C--:B------:R-:W-:Y:S02]  /*0f50*/  IADD3 R6, PT, PT, R0, R15.reuse, RZ ;  /* 0x0000000f00067210 */ /* 0x080fe40007ffe0ff */
[----:B------:R-:W-:Y:S02]  /*0f60*/  IADD3 R11, PT, PT, RZ, -R15, RZ ;  /* 0x8000000fff0b7210 */ /* 0x000fe40007ffe0ff */
[C---:B------:R-:W-:Y:S02]  /*0f70*/  ISETP.GE.U32.AND P0, PT, R6.reuse, 0x400, PT ;  /* 0x000004000600780c */ /* 0x040fe40003f06070 */
[----:B------:R-:W-:-:S02]  /*0f80*/  VIMNMX.U32 R9, PT, PT, R6, 0x400, !PT ;  /* 0x0000040006097848 */ /* 0x000fc40007fe0000 */
[----:B------:R-:W-:Y:S02]  /*0f90*/  SEL R8, RZ, 0x1, P0 ;  /* 0x00000001ff087807 */ /* 0x000fe40000000000 */
[----:B------:R-:W-:Y:S02]  /*0fa0*/  ISETP.NE.U32.AND P2, PT, R15, RZ, PT ;  /* 0x000000ff0f00720c */ /* 0x000fe40003f45070 */
[----:B------:R-:W-:Y:S01]  /*0fb0*/  IADD3 R6, PT, PT, R9, -R6, -R8 ;  /* 0x8000000609067210 */ /* 0x000fe20007ffe808 */
[----:B---3--:R-:W3:Y:S02]  /*0fc0*/  MUFU.RCP R10, R10 ;  /* 0x0000000a000a7308 */ /* 0x008ee40000001000 */
[----:B---3--:R-:W-:-:S06]  /*0fd0*/  IADD3 R4, PT, PT, R10, 0xffffffe, RZ ;  /* 0x0ffffffe0a047810 */ /* 0x008fcc0007ffe0ff */
[----:B------:R3:W4:Y:S02]  /*0fe0*/  F2I.FTZ.U32.TRUNC.NTZ R5, R4 ;  /* 0x0000000400057305 */ /* 0x000724000021f000 */
[----:B---3--:R-:W-:Y:S02]  /*0ff0*/  HFMA2 R4, -RZ, RZ, 0, 0 ;  /* 0x00000000ff047431 */ /* 0x008fe400000001ff */
[----:B----4-:R-:W-:-:S04]  /*1000*/  IMAD R11, R11, R5, RZ ;  /* 0x000000050b0b7224 */ /* 0x010fc800078e02ff */
        /* <DEDUP_REMOVED lines=15> */
[----:B------:R-:W3:Y:S01]  /*1100*/  S2UR UR6, SR_CgaCtaId ;  /* 0x00000000000679c3 */ /* 0x000ee20000008800 */
[----:B------:R-:W-:Y:S01]  /*1110*/  UMOV UR5, 0x400 ;  /* 0x0000040000057882 */ /* 0x000fe20000000000 */
[----:B------:R-:W-:Y:S02]  /*1120*/  IADD3 R6, PT, PT, R6, 0x1, RZ ;  /* 0x0000000106067810 */ /* 0x000fe40007ffe0ff */
[----:B------:R-:W-:Y:S02]  /*1130*/  SHF.L.U32 R14, R0, 0x2, RZ ;  /* 0x00000002000e7819 */ /* 0x000fe400000006ff */
[----:B------:R-:W-:Y:S02]  /*1140*/  LOP3.LUT R6, R6, 0x3, RZ, 0xc0, !PT ;  /* 0x0000000306067812 */ /* 0x000fe400078ec0ff */
[----:B------:R-:W4:Y:S02]  /*1150*/  LDC R24, c[0x0][0x388] ;  /* 0x0000e200ff187b82 */ /* 0x000f240000000800 */
[----:B------:R-:W-:-:S06]  /*1160*/  IADD3 R6, PT, PT, -R6, RZ, RZ ;  /* 0x000000ff06067210 */ /* 0x000fcc0007ffe1ff */
[----:B------:R-:W5:Y:S08]  /*1170*/  LDC R26, c[0x0][0x390] ;  /* 0x0000e400ff1a7b82 */ /* 0x000f700000000800 */
[----:B------:R-:W1:Y:S01]  /*1180*/  LDC R27, c[0x0][0x394] ;  /* 0x0000e500ff1b7b82 */ /* 0x000e620000000800 */
[----:B---3--:R-:W-:-:S06]  /*1190*/  ULEA UR5, UR6, UR5, 0x18 ;  /* 0x0000000506057291 */ /* 0x008fcc000f8ec0ff */
[----:B------:R-:W-:Y:S01]  /*11a0*/  LEA R17, R0, UR5, 0x4 ;  /* 0x0000000500117c11 */ /* 0x000fe2000f8e20ff */
[----:B------:R-:W3:Y:S03]  /*11b0*/  LDC.64 R4, c[0x0][0x398] ;  /* 0x0000e600ff047b82 */ /* 0x000ee60000000a00 */
[----:B------:R-:W-:-:S05]  /*11c0*/  IADD3 R17, PT, PT, R17, 0x8000, RZ ;  /* 0x0000800011117810 */ /* 0x000fca0007ffe0ff */
[----:B------:R-:W1:Y:S02]  /*11d0*/  LDC.64 R8, c[0x0][0x380] ;  /* 0x0000e000ff087b82 */ /* 0x000e640000000a00 */
.L_x_46:
[----:B------:R-:W-:Y:S02]  /*11e0*/  LOP3.LUT R16, R14, 0x3c, RZ, 0xc0, !PT ;  /* 0x0000003c0e107812 */ /* 0x000fe400078ec0ff */
[----:B------:R-:W-:Y:S02]  /*11f0*/  LEA.HI R19, R0, UR4, RZ, 0x1c ;  /* 0x0000000400137c11 */ /* 0x000fe4000f8fe0ff */
[----:B------:R-:W-:Y:S02]  /*1200*/  IADD3 R11, PT, PT, R16, 0x3, R7 ;  /* 0x00000003100b7810 */ /* 0x000fe40007ffe007 */
[----:B------:R-:W-:Y:S02]  /*1210*/  IADD3 R22, PT, PT, R40, R16, RZ ;  /* 0x0000001028167210 */ /* 0x000fe40007ffe0ff */
[----:B----4-:R-:W-:Y:S02]  /*1220*/  ISETP.GE.AND P0, PT, R11, R24, PT ;  /* 0x000000180b00720c */ /* 0x010fe40003f06270 */
[----:B------:R-:W-:-:S02]  /*1230*/  IADD3 R10, PT, PT, R22, 0x3, RZ ;  /* 0x00000003160a7810 */ /* 0x000fc40007ffe0ff */
[----:B-1----:R-:W-:Y:S02]  /*1240*/  ISETP.GE.OR P1, PT, R19, R8, P0 ;  /* 0x000000081300720c */ /* 0x002fe40000726670 */
[----:B------:R-:W-:Y:S02]  /*1250*/  LEA.HI R23, R0, R7, RZ, 0x1c ;  /* 0x0000000700177211 */ /* 0x000fe400078fe0ff */
[----:B------:R-:W-:Y:S02]  /*1260*/  ISETP.GE.AND P0, PT, R10, R9, PT ;  /* 0x000000090a00720c */ /* 0x000fe40003f06270 */
[----:B-----5:R-:W-:Y:S02]  /*1270*/  MOV R20, R26 ;  /* 0x0000001a00147202 */ /* 0x020fe40000000f00 */
[----:B------:R-:W-:Y:S02]  /*1280*/  ISETP.GE.OR P0, PT, R23, R24, P0 ;  /* 0x000000181700720c */ /* 0x000fe40000706670 */
[----:B------:R-:W-:-:S02]  /*1290*/  MOV R21, R27 ;  /* 0x0000001b00157202 */ /* 0x000fc40000000f00 */
[----:B------:R-:W-:Y:S01]  /*12a0*/  IADD3 R6, PT, PT, R6, 0x1, RZ ;  /* 0x0000000106067810 */ /* 0x000fe20007ffe0ff */
[----:B------:R-:W1:Y:S01]  /*12b0*/  @!P1 LDC.64 R12, c[0x0][0x390] ;  /* 0x0000e400ff0c9b82 */ /* 0x000e620000000a00 */
[----:B------:R-:W-:Y:S01]  /*12c0*/  @!P1 IMAD R19, R19, R24, RZ ;  /* 0x0000001813139224 */ /* 0x000fe200078e02ff */
[----:B------:R-:W-:Y:S02]  /*12d0*/  @!P1 IADD3 R16, PT, PT, R25, R16, RZ ;  /* 0x0000001019109210 */ /* 0x000fe40007ffe0ff */
[----:B------:R-:W-:Y:S02]  /*12e0*/  LEA R14, R15, R14, 0x2 ;  /* 0x0000000e0f0e7211 */ /* 0x000fe400078e10ff */
[----:B------:R-:W-:Y:S02]  /*12f0*/  @!P1 IADD3 R16, P3, PT, R19, R16, RZ ;  /* 0x0000001013109210 */ /* 0x000fe40007f7e0ff */
[----:B------:R-:W4:Y:S01]  /*1300*/  @!P0 LDC.64 R10, c[0x0][0x398] ;  /* 0x0000e600ff0a8b82 */ /* 0x000f220000000a00 */
[----:B------:R-:W-:Y:S01]  /*1310*/  @!P0 IMAD R19, R23, R9, R22 ;  /* 0x0000000917138224 */ /* 0x000fe200078e0216 */
[----:B------:R-:W-:-:S02]  /*1320*/  @!P1 IADD3.X R18, PT, PT, RZ, RZ, RZ, P3, !PT ;  /* 0x000000ffff129210 */ /* 0x000fc40001ffe4ff */
[----:B------:R-:W-:Y:S02]  /*1330*/  IADD3 R0, PT, PT, R15, R0, RZ ;  /* 0x000000000f007210 */ /* 0x000fe40007ffe0ff */
[----:B-1----:R-:W-:-:S04]  /*1340*/  @!P1 LEA R12, P3, R16, R12, 0x2 ;  /* 0x0000000c100c9211 */ /* 0x002fc800078610ff */
[----:B------:R-:W-:Y:S02]  /*1350*/  @!P1 LEA.HI.X R16, R16, R13, R18, 0x2, P3 ;  /* 0x0000000d10109211 */ /* 0x000fe400018f1412 */
[----:B------:R-:W-:Y:S02]  /*1360*/  @!P1 IADD3 R20, P3, PT, R12, 0x100, RZ ;  /* 0x000001000c149810 */ /* 0x000fe40007f7e0ff */
[----:B---3--:R-:W-:Y:S02]  /*1370*/  MOV R12, R4 ;  /* 0x00000004000c7202 */ /* 0x008fe40000000f00 */
[----:B------:R-:W-:Y:S02]  /*1380*/  @!P1 IADD3.X R21, PT, PT, RZ, R16, RZ, P3, !PT ;  /* 0x00000010ff159210 */ /* 0x000fe40001ffe4ff */
[----:B------:R-:W-:Y:S01]  /*1390*/  MOV R13, R5 ;  /* 0x00000005000d7202 */ /* 0x000fe20000000f00 */
[----:B----4-:R-:W-:Y:S01]  /*13a0*/  @!P0 IMAD.WIDE R12, R19, 0x4, R10 ;  /* 0x00000004130c8825 */ /* 0x010fe200078e020a */
[----:B------:R-:W-:-:S02]  /*13b0*/  MOV R10, R20 ;  /* 0x00000014000a7202 */ /* 0x000fc40000000f00 */
[----:B------:R-:W-:-:S05]  /*13c0*/  MOV R11, R21 ;  /* 0x00000015000b7202 */ /* 0x000fca0000000f00 */
[----:B------:R-:W-:Y:S01]  /*13d0*/  @!PT LDS RZ, [RZ] ;  /* 0x00000000fffff984 */ /* 0x000fe20000000800 */
[----:B------:R-:W-:Y:S01]  /*13e0*/  @!PT LDS RZ, [RZ] ;  /* 0x00000000fffff984 */ /* 0x000fe20000000800 */
[----:B------:R-:W-:Y:S01]  /*13f0*/  @!PT LDS RZ, [RZ] ;  /* 0x00000000fffff984 */ /* 0x000fe20000000800 */
[----:B------:R-:W-:Y:S04]  /*1400*/  @!P1 LDGSTS.E.BYPASS.128 [R17], desc[UR8][R10.64] ;  /* 0x000000000a119fae */ /* 0x000fe8000b981808 */
[----:B------:R1:W-:Y:S01]  /*1410*/  @!P0 LDGSTS.E.BYPASS.128 [R17+0x4000], desc[UR8][R12.64] ;  /* 0x040000000c118fae */ /* 0x0003e2000b981808 */
[----:B------:R-:W-:Y:S02]  /*1420*/  ISETP.NE.AND P0, PT, R6, RZ, PT ;  /* 0x000000ff0600720c */ /* 0x000fe40003f05270 */
[----:B-1----:R-:W-:-:S11]  /*1430*/  LEA R17, R15, R17, 0x4 ;  /* 0x000000110f117211 */ /* 0x002fd600078e20ff */
[----:B------:R-:W-:Y:S05]  /*1440*/  @P0 BRA `(.L_x_46) ;  /* 0xfffffffc00640947 */ /* 0x000fea000383ffff */
.L_x_45:
[----:B-12---:R-:W-:Y:S05]  /*1450*/  BSYNC.RECONVERGENT B2 ;  /* 0x0000000000027941 */ /* 0x006fea0003800200 */
.L_x_44:
[----:B------:R-:W-:Y:S05]  /*1460*/  @!P2 BRA `(.L_x_43) ;  /* 0x000000080084a947 */ /* 0x000fea0003800000 */
[----:B------:R-:W1:Y:S01]  /*1470*/  S2R R5, SR_CgaCtaId ;  /* 0x0000000000057919 */ /* 0x000e620000008800 */
[----:B------:R-:W-:Y:S01]  /*1480*/  MOV R4, 0x400 ;  /* 0x0000040000047802 */ /* 0x000fe20000000f00 */
[C---:B------:R-:W-:Y:S01]  /*1490*/  IMAD R26, R15.reuse, 0x3, R0 ;  /* 0x000000030f1a7824 */ /* 0x040fe200078e0200 */
[C---:B------:R-:W-:Y:S02]  /*14a0*/  IADD3 R20, PT, PT, R0.reuse, R15, RZ ;  /* 0x0000000f00147210 */ /* 0x040fe40007ffe0ff */
[----:B------:R-:W-:Y:S02]  /*14b0*/  SHF.L.U32 R28, R0, 0x2, RZ ;  /* 0x00000002001c7819 */ /* 0x000fe400000006ff */
[----:B------:R-:W-:Y:S02]  /*14c0*/  LEA R22, R15, R0, 0x1 ;  /* 0x000000000f167211 */ /* 0x000fe400078e08ff */
[----:B------:R-:W-:Y:S01]  /*14d0*/  IADD3 R19, PT, PT, R25, 0x40, RZ ;  /* 0x0000004019137810 */ /* 0x000fe20007ffe0ff */
[C---:B------:R-:W-:Y:S01]  /*14e0*/  IMAD R18, R15.reuse, 0xc, R28 ;  /* 0x0000000c0f127824 */ /* 0x040fe200078e021c */
[----:B------:R-:W-:-:S02]  /*14f0*/  LEA R14, R15, R28, 0x3 ;  /* 0x0000001c0f0e7211 */ /* 0x000fc400078e18ff */
[----:B------:R-:W-:Y:S02]  /*1500*/  SHF.L.U32 R16, R20, 0x2, RZ ;  /* 0x0000000214107819 */ /* 0x000fe400000006ff */
[----:B-1----:R-:W-:-:S04]  /*1510*/  LEA R4, R5, R4, 0x18 ;  /* 0x0000000405047211 */ /* 0x002fc800078ec0ff */
[CC--:B------:R-:W-:Y:S01]  /*1520*/  LEA R21, R15.reuse, R4.reuse, 0x5 ;  /* 0x000000040f157211 */ /* 0x0c0fe200078e28ff */
[----:B------:R-:W-:Y:S01]  /*1530*/  IMAD R27, R15, 0x30, R4 ;  /* 0x000000300f1b7824 */ /* 0x000fe200078e0204 */
[-C--:B------:R-:W-:Y:S02]  /*1540*/  LEA R23, R20, R4.reuse, 0x4 ;  /* 0x0000000414177211 */ /* 0x080fe400078e20ff */
[C---:B------:R-:W-:Y:S02]  /*1550*/  LEA R4, R0.reuse, R4, 0x4 ;  /* 0x0000000400047211 */ /* 0x040fe400078e20ff */
[C---:B------:R-:W-:Y:S02]  /*1560*/  LEA R21, R0.reuse, R21, 0x4 ;  /* 0x0000001500157211 */ /* 0x040fe400078e20ff */
[----:B------:R-:W-:Y:S02]  /*1570*/  LEA R27, R0, R27, 0x4 ;  /* 0x0000001b001b7211 */ /* 0x000fe400078e20ff */
[----:B------:R-:W-:-:S02]  /*1580*/  IADD3 R23, PT, PT, R23, 0x8000, RZ ;  /* 0x0000800017177810 */ /* 0x000fc40007ffe0ff */
[----:B------:R-:W-:Y:S02]  /*1590*/  IADD3 R17, PT, PT, R4, 0x8000, RZ ;  /* 0x0000800004117810 */ /* 0x000fe40007ffe0ff */
[----:B------:R-:W-:Y:S02]  /*15a0*/  IADD3 R21, PT, PT, R21, 0x8000, RZ ;  /* 0x0000800015157810 */ /* 0x000fe40007ffe0ff */
[----:B------:R-:W-:-:S07]  /*15b0*/  IADD3 R27, PT, PT, R27, 0x8000, RZ ;  /* 0x000080001b1b7810 */ /* 0x000fce0007ffe0ff */
.L_x_47:
[----:B------:R-:W-:Y:S01]  /*15c0*/  LOP3.LUT R4, R28, 0x3c, RZ, 0xc0, !PT ;  /* 0x0000003c1c047812 */ /* 0x000fe200078ec0ff */
[----:B------:R-:W1:Y:S01]  /*15d0*/  LDCU.64 UR12, c[0x0][0x390] ;  /* 0x00007200ff0c77ac */ /* 0x000e620008000a00 */
[----:B------:R-:W-:Y:S02]  /*15e0*/  MOV R24, UR16 ;  /* 0x0000001000187c02 */ /* 0x000fe40008000f00 */
[----:B------:R-:W-:Y:S01]  /*15f0*/  IADD3 R5, PT, PT, R4, 0x3, R19 ;  /* 0x0000000304057810 */ /* 0x000fe20007ffe013 */
[----:B------:R-:W2:Y:S01]  /*1600*/  LDCU.64 UR14, c[0x0][0x398] ;  /* 0x00007300ff0e77ac */ /* 0x000ea20008000a00 */
[----:B------:R-:W-:Y:S02]  /*1610*/  LEA.HI R9, R0, UR4, RZ, 0x1c ;  /* 0x0000000400097c11 */ /* 0x000fe4000f8fe0ff */
[----:B------:R-:W-:Y:S02]  /*1620*/  ISETP.GE.AND P4, PT, R5, R24, PT ;  /* 0x000000180500720c */ /* 0x000fe40003f86270 */
[----:B------:R-:W-:-:S02]  /*1630*/  LOP3.LUT R10, R16, 0x3c, RZ, 0xc0, !PT ;  /* 0x0000003c100a7812 */ /* 0x000fc400078ec0ff */
[----:B------:R-:W-:Y:S02]  /*1640*/  ISETP.GE.OR P4, PT, R9, UR10, P4 ;  /* 0x0000000a09007c0c */ /* 0x000fe4000a786670 */
[----:B------:R-:W-:Y:S02]  /*1650*/  IADD3 R11, PT, PT, R40, R4, RZ ;  /* 0x00000004280b7210 */ /* 0x000fe40007ffe0ff */
[----:B------:R-:W-:Y:S02]  /*1660*/  IADD3 R5, PT, PT, R10, 0x3, R19 ;  /* 0x000000030a057810 */ /* 0x000fe40007ffe013 */
[----:B------:R-:W-:Y:S02]  /*1670*/  IADD3 R8, PT, PT, R11, 0x3, RZ ;  /* 0x000000030b087810 */ /* 0x000fe40007ffe0ff */
[----:B------:R-:W-:Y:S02]  /*1680*/  ISETP.GE.AND P0, PT, R5, R24, PT ;  /* 0x000000180500720c */ /* 0x000fe40003f06270 */
[----:B------:R-:W-:-:S02]  /*1690*/  ISETP.GE.AND P2, PT, R8, UR11, PT ;  /* 0x0000000b08007c0c */ /* 0x000fc4000bf46270 */
[----:B------:R-:W-:Y:S01]  /*16a0*/  LEA.HI R33, R20, UR4, RZ, 0x1c ;  /* 0x0000000414217c11 */ /* 0x000fe2000f8fe0ff */
[----:B------:R-:W3:Y:S01]  /*16b0*/  @!P4 LDC.64 R6, c[0x0][0x390] ;  /* 0x0000e400ff06cb82 */ /* 0x000ee20000000a00 */
[----:B------:R-:W-:Y:S01]  /*16c0*/  LEA.HI R29, R0, R19, RZ, 0x1c ;  /* 0x00000013001d7211 */ /* 0x000fe200078fe0ff */
[-C--:B------:R-:W-:Y:S01]  /*16d0*/  @!P4 IMAD R31, R9, R24.reuse, RZ ;  /* 0x00000018091fc224 */ /* 0x080fe200078e02ff */
[----:B------:R-:W-:Y:S02]  /*16e0*/  ISETP.GE.OR P0, PT, R33, UR10, P0 ;  /* 0x0000000a21007c0c */ /* 0x000fe40008706670 */
[----:B------:R-:W-:Y:S02]  /*16f0*/  ISETP.GE.OR P2, PT, R29, R24, P2 ;  /* 0x000000181d00720c */ /* 0x000fe40001746670 */
[----:B------:R-:W-:Y:S02]  /*1700*/  @!P4 IADD3 R4, PT, PT, R25, R4, RZ ;  /* 0x000000041904c210 */ /* 0x000fe40007ffe0ff */
[----:B------:R-:W-:-:S02]  /*1710*/  LOP3.LUT R12, R14, 0x3c, RZ, 0xc0, !PT ;  /* 0x0000003c0e0c7812 */ /* 0x000fc400078ec0ff */
[----:B------:R-:W-:Y:S02]  /*1720*/  @!P4 IADD3 R31, P1, PT, R31, R4, RZ ;  /* 0x000000041f1fc210 */ /* 0x000fe40007f3e0ff */
[--C-:B------:R-:W-:Y:S02]  /*1730*/  IADD3 R13, PT, PT, R12, 0x3, R19.reuse ;  /* 0x000000030c0d7810 */ /* 0x100fe40007ffe013 */
[----:B------:R-:W-:Y:S01]  /*1740*/  LOP3.LUT R30, R18, 0x3c, RZ, 0xc0, !PT ;  /* 0x0000003c121e7812 */ /* 0x000fe200078ec0ff */
[----:B------:R-:W4:Y:S01]  /*1750*/  @!P0 LDC.64 R4, c[0x0][0x390] ;  /* 0x0000e400ff048b82 */ /* 0x000f220000000a00 */
[----:B------:R-:W-:Y:S01]  /*1760*/  @!P4 IADD3.X R32, PT, PT, RZ, RZ, RZ, P1, !PT ;  /* 0x000000ffff20c210 */ /* 0x000fe20000ffe4ff */
[-C--:B------:R-:W-:Y:S01]  /*1770*/  @!P0 IMAD R33, R33, R24.reuse, RZ ;  /* 0x0000001821218224 */ /* 0x080fe200078e02ff */
[----:B------:R-:W-:Y:S02]  /*1780*/  ISETP.GE.AND P1, PT, R13, R24, PT ;  /* 0x000000180d00720c */ /* 0x000fe40003f26270 */
[----:B------:R-:W-:-:S02]  /*1790*/  IADD3 R13, PT, PT, R30, 0x3, R19 ;  /* 0x000000031e0d7810 */ /* 0x000fc40007ffe013 */
[----:B-1----:R-:W-:Y:S01]  /*17a0*/  MOV R34, UR12 ;  /* 0x0000000c00227c02 */ /* 0x002fe20008000f00 */
[----:B------:R-:W1:Y:S01]  /*17b0*/  @!P2 LDC.64 R8, c[0x0][0x398] ;  /* 0x0000e600ff08ab82 */ /* 0x000e620000000a00 */
[C---:B---3--:R-:W-:Y:S02]  /*17c0*/  @!P4 LEA R6, P3, R31.reuse, R6, 0x2 ;  /* 0x000000061f06c211 */ /* 0x048fe400078610ff */
[----:B------:R-:W-:Y:S02]  /*17d0*/  MOV R35, UR13 ;  /* 0x0000000d00237c02 */ /* 0x000fe40008000f00 */
[----:B------:R-:W-:Y:S01]  /*17e0*/  @!P4 LEA.HI.X R7, R31, R7, R32, 0x2, P3 ;  /* 0x000000071f07c211 */ /* 0x000fe200018f1420 */
[----:B------:R-:W-:Y:S01]  /*17f0*/  @!P2 IMAD R31, R29, UR11, R11 ;  /* 0x0000000b1d1fac24 */ /* 0x000fe2000f8e020b */
[----:B------:R-:W-:Y:S02]  /*1800*/  ISETP.GE.AND P3, PT, R13, R24, PT ;  /* 0x000000180d00720c */ /* 0x000fe40003f66270 */
[----:B------:R-:W-:-:S02]  /*1810*/  LEA.HI R13, R22, UR4, RZ, 0x1c ;  /* 0x00000004160d7c11 */ /* 0x000fc4000f8fe0ff */
[----:B------:R-:W-:Y:S02]  /*1820*/  @!P4 IADD3 R34, P5, PT, R6, 0x100, RZ ;  /* 0x000001000622c810 */ /* 0x000fe40007fbe0ff */
[----:B------:R-:W-:Y:S02]  /*1830*/  ISETP.GE.OR P1, PT, R13, UR10, P1 ;  /* 0x0000000a0d007c0c */ /* 0x000fe40008f26670 */
[-C--:B------:R-:W-:Y:S02]  /*1840*/  @!P0 IADD3 R6, PT, PT, R25, R10.reuse, RZ ;  /* 0x0000000a19068210 */ /* 0x080fe40007ffe0ff */
[----:B------:R-:W-:Y:S02]  /*1850*/  @!P4 IADD3.X R35, PT, PT, RZ, R7, RZ, P5, !PT ;  /* 0x00000007ff23c210 */ /* 0x000fe40002ffe4ff */
[----:B------:R-:W-:Y:S02]  /*1860*/  IADD3 R29, PT, PT, R40, R10, RZ ;  /* 0x0000000a281d7210 */ /* 0x000fe40007ffe0ff */
[----:B------:R-:W-:-:S02]  /*1870*/  @!P0 IADD3 R33, P5, PT, R33, R6, RZ ;  /* 0x0000000621218210 */ /* 0x000fc40007fbe0ff */
[----:B------:R-:W-:Y:S02]  /*1880*/  MOV R10, R34 ;  /* 0x00000022000a7202 */ /* 0x000fe40000000f00 */
[----:B------:R-:W-:Y:S01]  /*1890*/  MOV R11, R35 ;  /* 0x00000023000b7202 */ /* 0x000fe20000000f00 */
[----:B------:R-:W-:Y:S01]  /*18a0*/  @!P1 IMAD R39, R13, R24, RZ ;  /* 0x000000180d279224 */ /* 0x000fe200078e02ff */
[----:B------:R-:W-:Y:S02]  /*18b0*/  IADD3 R32, PT, PT, R29, 0x3, RZ ;  /* 0x000000031d207810 */ /* 0x000fe40007ffe0ff */
[----:B------:R-:W-:Y:S01]  /*18c0*/  LEA.HI R37, R26, UR4, RZ, 0x1c ;  /* 0x000000041a257c11 */ /* 0x000fe2000f8fe0ff */
[----:B------:R-:W-:Y:S01]  /*18d0*/  @!PT LDS RZ, [RZ] ;  /* 0x00000000fffff984 */ /* 0x000fe20000000800 */
[----:B------:R-:W-:Y:S01]  /*18e0*/  @!PT LDS RZ, [RZ] ;  /* 0x00000000fffff984 */ /* 0x000fe20000000800 */
[----:B------:R-:W-:Y:S01]  /*18f0*/  @!PT LDS RZ, [RZ] ;  /* 0x00000000fffff984 */ /* 0x000fe20000000800 */
[----:B------:R3:W-:Y:S01]  /*1900*/  @!P4 LDGSTS.E.BYPASS.128 [R17], desc[UR8][R10.64] ;  /* 0x000000000a11cfae */ /* 0x0007e2000b981808 */
[----:B--2---:R-:W-:Y:S02]  /*1910*/  MOV R6, UR14 ;  /* 0x0000000e00067c02 */ /* 0x004fe40008000f00 */
[----:B------:R-:W-:Y:S01]  /*1920*/  MOV R7, UR15 ;  /* 0x0000000f00077c02 */ /* 0x000fe20008000f00 */
[----:B-1----:R-:W-:Y:S01]  /*1930*/  @!P2 IMAD.WIDE R6, R31, 0x4, R8 ;  /* 0x000000041f06a825 */ /* 0x002fe200078e0208 */
[----:B------:R-:W-:Y:S01]  /*1940*/  @!P0 IADD3.X R34, PT, PT, RZ, RZ, RZ, P5, !PT ;  /* 0x000000ffff228210 */ /* 0x000fe20002ffe4ff */
[----:B------:R-:W1:Y:S01]  /*1950*/  @!P1 LDC.64 R8, c[0x0][0x390] ;  /* 0x0000e400ff089b82 */ /* 0x000e620000000a00 */
[----:B----4-:R-:W-:-:S02]  /*1960*/  @!P0 LEA R4, P5, R33, R4, 0x2 ;  /* 0x0000000421048211 */ /* 0x010fc400078a10ff */
[----:B------:R-:W-:Y:S01]  /*1970*/  ISETP.GE.AND P4, PT, R32, UR11, PT ;  /* 0x0000000b20007c0c */ /* 0x000fe2000bf86270 */
[----:B------:R2:W-:Y:S01]  /*1980*/  @!P2 LDGSTS.E.BYPASS.128 [R17+0x4000], desc[UR8][R6.64] ;  /* 0x040000000611afae */ /* 0x0005e2000b981808 */
[----:B------:R-:W-:Y:S02]  /*1990*/  LEA.HI R35, R20, R19, RZ, 0x1c ;  /* 0x0000001314237211 */ /* 0x000fe400078fe0ff */
[----:B------:R-:W-:Y:S02]  /*19a0*/  ISETP.GE.OR P3, PT, R37, UR10, P3 ;  /* 0x0000000a25007c0c */ /* 0x000fe40009f66670 */
[----:B------:R-:W-:Y:S02]  /*19b0*/  @!P0 LEA.HI.X R5, R33, R5, R34, 0x2, P5 ;  /* 0x0000000521058211 */ /* 0x000fe400028f1422 */
[----:B------:R-:W-:Y:S02]  /*19c0*/  IADD3 R33, PT, PT, R40, R12, RZ ;  /* 0x0000000c28217210 */ /* 0x000fe40007ffe0ff */
[----:B------:R-:W-:-:S02]  /*19d0*/  ISETP.GE.OR P4, PT, R35, R24, P4 ;  /* 0x000000182300720c */ /* 0x000fc40002786670 */
[----:B------:R-:W-:Y:S02]  /*19e0*/  MOV R36, UR12 ;  /* 0x0000000c00247c02 */ /* 0x000fe40008000f00 */
[----:B------:R-:W-:Y:S02]  /*19f0*/  IADD3 R31, PT, PT, R40, R30, RZ ;  /* 0x0000001e281f7210 */ /* 0x000fe40007ffe0ff */
[----:B------:R-:W-:Y:S01]  /*1a00*/  @!P0 IADD3 R36, P5, PT, R4, 0x100, RZ ;  /* 0x0000010004248810 */ /* 0x000fe20007fbe0ff */
[----:B------:R-:W-:Y:S01]  /*1a10*/  @!P3 IMAD R41, R37, R24, RZ ;  /* 0x000000182529b224 */ /* 0x000fe200078e02ff */
[----:B------:R-:W-:Y:S02]  /*1a20*/  IADD3 R4, PT, PT, R33, 0x3, RZ ;  /* 0x0000000321047810 */ /* 0x000fe40007ffe0ff */
[----:B---3--:R-:W-:Y:S02]  /*1a30*/  IADD3 R10, PT, PT, R31, 0x3, RZ ;  /* 0x000000031f0a7810 */ /* 0x008fe40007ffe0ff */
[----:B------:R-:W-:Y:S01]  /*1a40*/  MOV R11, UR13 ;  /* 0x0000000d000b7c02 */ /* 0x000fe20008000f00 */
[----:B--2---:R-:W2:Y:S01]  /*1a50*/  @!P4 LDC.64 R6, c[0x0][0x398] ;  /* 0x0000e600ff06cb82 */ /* 0x004ea20000000a00 */
[----:B------:R-:W-:Y:S01]  /*1a60*/  ISETP.GE.AND P6, PT, R4, UR11, PT ;  /* 0x0000000b04007c0c */ /* 0x000fe2000bfc6270 */
[----:B------:R-:W-:Y:S01]  /*1a70*/  @!P4 IMAD R29, R35, UR11, R29 ;  /* 0x0000000b231dcc24 */ /* 0x000fe2000f8e021d */
[----:B------:R-:W-:-:S02]  /*1a80*/  LEA.HI R34, R22, R19, RZ, 0x1c ;  /* 0x0000001316227211 */ /* 0x000fc400078fe0ff */
[----:B------:R-:W-:Y:S02]  /*1a90*/  @!P0 IADD3.X R11, PT, PT, RZ, R5, RZ, P5, !PT ;  /* 0x00000005ff0b8210 */ /* 0x000fe40002ffe4ff */
[----:B------:R-:W-:Y:S01]  /*1aa0*/  @!P1 IADD3 R12, PT, PT, R25, R12, RZ ;  /* 0x0000000c190c9210 */ /* 0x000fe20007ffe0ff */
[----:B------:R-:W3:Y:S01]  /*1ab0*/  @!P3 LDC.64 R4, c[0x0][0x390] ;  /* 0x0000e400ff04bb82 */ /* 0x000ee20000000a00 */
[----:B------:R-:W-:Y:S02]  /*1ac0*/  ISETP.GE.AND P2, PT, R10, UR11, PT ;  /* 0x0000000b0a007c0c */ /* 0x000fe4000bf46270 */
[----:B------:R-:W-:Y:S02]  /*1ad0*/  LEA.HI R32, R26, R19, RZ, 0x1c ;  /* 0x000000131a207211 */ /* 0x000fe400078fe0ff */
[----:B------:R-:W-:Y:S02]  /*1ae0*/  ISETP.GE.OR P5, PT, R34, R24, P6 ;  /* 0x000000182200720c */ /* 0x000fe400037a6670 */
[----:B------:R-:W-:-:S02]  /*1af0*/  @!P1 IADD3 R39, P6, PT, R39, R12, RZ ;  /* 0x0000000c27279210 */ /* 0x000fc40007fde0ff */
[----:B------:R-:W-:Y:S02]  /*1b00*/  ISETP.GE.OR P2, PT, R32, R24, P2 ;  /* 0x000000182000720c */ /* 0x000fe40001746670 */
[----:B------:R-:W-:Y:S02]  /*1b10*/  MOV R12, R36 ;  /* 0x00000024000c7202 */ /* 0x000fe40000000f00 */
[----:B------:R-:W-:Y:S02]  /*1b20*/  MOV R13, R11 ;  /* 0x0000000b000d7202 */ /* 0x000fe40000000f00 */
[----:B------:R-:W-:Y:S02]  /*1b30*/  @!P1 IADD3.X R10, PT, PT, RZ, RZ, RZ, P6, !PT ;  /* 0x000000ffff0a9210 */ /* 0x000fe400037fe4ff */
[----:B------:R-:W-:Y:S01]  /*1b40*/  @!P3 IADD3 R30, PT, PT, R25, R30, RZ ;  /* 0x0000001e191eb210 */ /* 0x000fe20007ffe0ff */
[----:B------:R4:W-:Y:S01]  /*1b50*/  @!P0 LDGSTS.E.BYPASS.128 [R23], desc[UR8][R12.64] ;  /* 0x000000000c178fae */ /* 0x0009e2000b981808 */
[C---:B-1----:R-:W-:Y:S01]  /*1b60*/  @!P1 LEA R38, P0, R39.reuse, R8, 0x2 ;  /* 0x0000000827269211 */ /* 0x042fe200078010ff */
[----:B------:R-:W-:Y:S01]  /*1b70*/  @!P5 IMAD R33, R34, UR11, R33 ;  /* 0x0000000b2221dc24 */ /* 0x000fe2000f8e0221 */
[----:B------:R-:W-:Y:S01]  /*1b80*/  MOV R36, UR12 ;  /* 0x0000000c00247c02 */ /* 0x000fe20008000f00 */
[----:B------:R-:W-:Y:S01]  /*1b90*/  @!P2 IMAD R31, R32, UR11, R31 ;  /* 0x0000000b201fac24 */ /* 0x000fe2000f8e021f */
[----:B------:R-:W-:-:S02]  /*1ba0*/  @!P1 LEA.HI.X R39, R39, R9, R10, 0x2, P0 ;  /* 0x0000000927279211 */ /* 0x000fc400000f140a */
[----:B------:R-:W1:Y:S01]  /*1bb0*/  @!P5 LDC.64 R8, c[0x0][0x398] ;  /* 0x0000e600ff08db82 */ /* 0x000e620000000a00 */
[----:B------:R-:W-:Y:S02]  /*1bc0*/  @!P1 IADD3 R36, P0, PT, R38, 0x100, RZ ;  /* 0x0000010026249810 */ /* 0x000fe40007f1e0ff */
[----:B------:R-:W-:Y:S02]  /*1bd0*/  @!P3 IADD3 R38, P6, PT, R41, R30, RZ ;  /* 0x0000001e2926b210 */ /* 0x000fe40007fde0ff */
[----:B------:R-:W-:Y:S02]  /*1be0*/  MOV R37, UR13 ;  /* 0x0000000d00257c02 */ /* 0x000fe40008000f00 */
[----:B------:R-:W-:Y:S01]  /*1bf0*/  @!P1 IADD3.X R37, PT, PT, RZ, R39, RZ, P0, !PT ;  /* 0x00000027ff259210 */ /* 0x000fe200007fe4ff */
[----:B------:R-:W5:Y:S01]  /*1c00*/  @!P2 LDC.64 R10, c[0x0][0x398] ;  /* 0x0000e600ff0aab82 */ /* 0x000f620000000a00 */
[----:B------:R-:W-:Y:S02]  /*1c10*/  @!P3 IADD3.X R35, PT, PT, RZ, RZ, RZ, P6, !PT ;  /* 0x000000ffff23b210 */ /* 0x000fe400037fe4ff */
[----:B---3--:R-:W-:-:S02]  /*1c20*/  @!P3 LEA R4, P0, R38, R4, 0x2 ;  /* 0x000000042604b211 */ /* 0x008fc400078010ff */
[----:B----4-:R-:W-:Y:S02]  /*1c30*/  MOV R12, UR14 ;  /* 0x0000000e000c7c02 */ /* 0x010fe40008000f00 */
[----:B------:R-:W-:Y:S01]  /*1c40*/  MOV R13, UR15 ;  /* 0x0000000f000d7c02 */ /* 0x000fe20008000f00 */
[----:B--2---:R-:W-:Y:S01]  /*1c50*/  @!P4 IMAD.WIDE R12, R29, 0x4, R6 ;  /* 0x000000041d0cc825 */ /* 0x004fe200078e0206 */
[----:B------:R-:W-:Y:S02]  /*1c60*/  IADD3 R0, PT, PT, R15, R0, R15 ;  /* 0x000000000f007210 */ /* 0x000fe40007ffe00f */
[----:B------:R-:W-:Y:S02]  /*1c70*/  MOV R30, UR12 ;  /* 0x0000000c001e7c02 */ /* 0x000fe40008000f00 */
[----:B------:R-:W-:Y:S01]  /*1c80*/  @!P3 LEA.HI.X R29, R38, R5, R35, 0x2, P0 ;  /* 0x00000005261db211 */ /* 0x000fe200000f1423 */
[----:B------:R2:W-:Y:S01]  /*1c90*/  @!P4 LDGSTS.E.BYPASS.128 [R23+0x4000], desc[UR8][R12.64] ;  /* 0x040000000c17cfae */ /* 0x0005e2000b981808 */
[----:B------:R-:W-:-:S02]  /*1ca0*/  @!P3 IADD3 R30, P0, PT, R4, 0x100, RZ ;  /* 0x00000100041eb810 */ /* 0x000fc40007f1e0ff */
[----:B------:R-:W-:Y:S02]  /*1cb0*/  IADD3 R0, PT, PT, R15, R0, R15 ;  /* 0x000000000f007210 */ /* 0x000fe40007ffe00f */
[----:B------:R-:W-:Y:S02]  /*1cc0*/  MOV R35, UR13 ;  /* 0x0000000d00237c02 */ /* 0x000fe40008000f00 */
[----:B------:R-:W-:Y:S02]  /*1cd0*/  @!P3 IADD3.X R35, PT, PT, RZ, R29, RZ, P0, !PT ;  /* 0x0000001dff23b210 */ /* 0x000fe400007fe4ff */
[----:B------:R-:W-:Y:S02]  /*1ce0*/  ISETP.GE.U32.AND P0, PT, R0, 0x400, PT ;  /* 0x000004000000780c */ /* 0x000fe40003f06070 */
[----:B------:R-:W-:Y:S02]  /*1cf0*/  MOV R4, UR14 ;  /* 0x0000000e00047c02 */ /* 0x000fe40008000f00 */
[----:B------:R-:W-:Y:S01]  /*1d00*/  MOV R5, UR15 ;  /* 0x0000000f00057c02 */ /* 0x000fe20008000f00 */
[----:B-1----:R-:W-:Y:S01]  /*1d10*/  @!P5 IMAD.WIDE R4, R33, 0x4, R8 ;  /* 0x000000042104d825 */ /* 0x002fe200078e0208 */
[----:B------:R-:W-:-:S02]  /*1d20*/  MOV R6, UR14 ;  /* 0x0000000e00067c02 */ /* 0x000fc40008000f00 */
[----:B------:R-:W-:Y:S01]  /*1d30*/  MOV R7, UR15 ;  /* 0x0000000f00077c02 */ /* 0x000fe20008000f00 */
[----:B-----5:R-:W-:Y:S01]  /*1d40*/  @!P2 IMAD.WIDE R6, R31, 0x4, R10 ;  /* 0x000000041f06a825 */ /* 0x020fe200078e020a */
[----:B------:R-:W-:Y:S02]  /*1d50*/  MOV R8, R36 ;  /* 0x0000002400087202 */ /* 0x000fe40000000f00 */
[----:B------:R-:W-:Y:S02]  /*1d60*/  MOV R9, R37 ;  /* 0x0000002500097202 */ /* 0x000fe40000000f00 */
[----:B------:R-:W-:Y:S02]  /*1d70*/  MOV R31, R35 ;  /* 0x00000023001f7202 */ /* 0x000fe40000000f00 */
[C---:B------:R-:W-:Y:S01]  /*1d80*/  LEA R14, R15.reuse, R14, 0x4 ;  /* 0x0000000e0f0e7211 */ /* 0x040fe200078e20ff */
[----:B------:R-:W-:Y:S01]  /*1d90*/  @!P1 LDGSTS.E.BYPASS.128 [R21], desc[UR8][R8.64] ;  /* 0x0000000008159fae */ /* 0x000fe2000b981808 */
[----:B------:R-:W-:-:S02]  /*1da0*/  LEA R22, R15, R22, 0x2 ;  /* 0x000000160f167211 */ /* 0x000fc400078e10ff */
[C---:B------:R-:W-:Y:S01]  /*1db0*/  LEA R20, R15.reuse, R20, 0x2 ;  /* 0x000000140f147211 */ /* 0x040fe200078e10ff */
[----:B------:R1:W-:Y:S01]  /*1dc0*/  @!P5 LDGSTS.E.BYPASS.128 [R21+0x4000], desc[UR8][R4.64] ;  /* 0x040000000415dfae */ /* 0x0003e2000b981808 */
[C---:B------:R-:W-:Y:S02]  /*1dd0*/  LEA R16, R15.reuse, R16, 0x4 ;  /* 0x000000100f107211 */ /* 0x040fe400078e20ff */
[C---:B------:R-:W-:Y:S01]  /*1de0*/  LEA R28, R15.reuse, R28, 0x4 ;  /* 0x0000001c0f1c7211 */ /* 0x040fe200078e20ff */
[----:B------:R-:W-:Y:S01]  /*1df0*/  @!P3 LDGSTS.E.BYPASS.128 [R27], desc[UR8][R30.64] ;  /* 0x000000001e1bbfae */ /* 0x000fe2000b981808 */
[C---:B------:R-:W-:Y:S02]  /*1e00*/  LEA R18, R15.reuse, R18, 0x4 ;  /* 0x000000120f127211 */ /* 0x040fe400078e20ff */
[C---:B------:R-:W-:Y:S01]  /*1e10*/  LEA R26, R15.reuse, R26, 0x2 ;  /* 0x0000001a0f1a7211 */ /* 0x040fe200078e10ff */
[----:B------:R3:W-:Y:S01]  /*1e20*/  @!P2 LDGSTS.E.BYPASS.128 [R27+0x4000], desc[UR8][R6.64] ;  /* 0x04000000061bafae */ /* 0x0007e2000b981808 */
[----:B------:R-:W-:-:S02]  /*1e30*/  LEA R17, R15, R17, 0x6 ;  /* 0x000000110f117211 */ /* 0x000fc400078e30ff */
[C---:B--2---:R-:W-:Y:S02]  /*1e40*/  LEA R23, R15.reuse, R23, 0x6 ;  /* 0x000000170f177211 */ /* 0x044fe400078e30ff */
[C---:B-1----:R-:W-:Y:S02]  /*1e50*/  LEA R21, R15.reuse, R21, 0x6 ;  /* 0x000000150f157211 */ /* 0x042fe400078e30ff */
[----:B---3--:R-:W-:Y:S01]  /*1e60*/  LEA R27, R15, R27, 0x6 ;  /* 0x0000001b0f1b7211 */ /* 0x008fe200078e30ff */
[----:B------:R-:W-:Y:S06]  /*1e70*/  @!P0 BRA `(.L_x_47) ;  /* 0xfffffff400d08947 */ /* 0x000fec000383ffff */
.L_x_43:
[----:B-12---:R-:W-:Y:S05]  /*1e80*/  BSYNC.RECONVERGENT B1 ;  /* 0x0000000000017941 */ /* 0x006fea0003800200 */
.L_x_42:
[----:B------:R-:W0:Y:S02]  /*1e90*/  LDGDEPBAR ;  /* 0x00000000000079af */ /* 0x000e240000000000 */
.L_x_41:
[----:B-12---:R-:W-:Y:S05]  /*1ea0*/  BSYNC.RECONVERGENT B0 ;  /* 0x0000000000007941 */ /* 0x006fea0003800200 */
.L_x_40:
[----:B------:R-:W1:Y:S01]  /*1eb0*/  S2R R0, SR_TID.Y ;  /* 0x0000000000007919 */ /* 0x000e620000002200 */
[----:B------:R-:W2:Y:S01]  /*1ec0*/  S2UR UR6, SR_CgaCtaId ;  /* 0x00000000000679c3 */ /* 0x000ea20000008800 */
[----:B------:R-:W-:-:S04]  /*1ed0*/  DEPBAR.LE SB0, 0x1 ;  /* 0x000080400000791a */ /* 0x000fc80000000000 */
[----:B------:R-:W-:Y:S02]  /*1ee0*/  UMOV UR5, 0x400 ;  /* 0x0000040000057882 */ /* 0x000fe40000000000 */
[----:B--2---:R-:W-:-:S06]  /*1ef0*/  ULEA UR5, UR6, UR5, 0x18 ;  /* 0x0000000506057291 */ /* 0x004fcc000f8ec0ff */
[----:B------:R-:W-:Y:S01]  /*1f00*/  LEA R2, R2, UR5, 0x4 ;  /* 0x0000000502027c11 */ /* 0x000fe2000f8e20ff */
[----:B------:R-:W-:Y:S01]  /*1f10*/  BAR.SYNC.DEFER_BLOCKING 0x0 ;  /* 0x0000000000007b1d */ /* 0x000fe20000010000 */
[----:B-1----:R-:W-:-:S05]  /*1f20*/  LEA R0, R0, UR5, 0xa ;  /* 0x0000000500007c11 */ /* 0x002fca000f8e50ff */
[----:B------:R-:W-:Y:S01]  /*1f30*/  UMOV UR5, 0x210 ;  /* 0x0000021000057882 */ /* 0x000fe20000000000 */
[----:B------:R-:W-:Y:S04]  /*1f40*/  LDS.128 R36, [R0] ;  /* 0x0000000000247984 */ /* 0x000fe80000000c00 */
[----:B------:R-:W1:Y:S04]  /*1f50*/  LDS.128 R8, [R2+0x4000] ;  /* 0x0040000002087984 */ /* 0x000e680000000c00 */
[----:B------:R-:W2:Y:S04]  /*1f60*/  LDS.128 R16, [R2+0x4100] ;  /* 0x0041000002107984 */ /* 0x000ea80000000c00 */
[----:B------:R-:W3:Y:S04]  /*1f70*/  LDS.128 R32, [R0+0x100] ;  /* 0x0001000000207984 */ /* 0x000ee80000000c00 */
[----:B------:R-:W4:Y:S04]  /*1f80*/  LDS.128 R28, [R0+0x200] ;  /* 0x00020000001c7984 */ /* 0x000f280000000c00 */
[----:B------:R-:W5:Y:S04]  /*1f90*/  LDS.128 R12, [R0+0x300] ;  /* 0x00030000000c7984 */ /* 0x000f680000000c00 */
[----:B------:R-:W5:Y:S01]  /*1fa0*/  LDS.128 R20, [R2+0x4200] ;  /* 0x0042000002147984 */ /* 0x000f620000000c00 */
[C---:B-1----:R-:W-:Y:S01]  /*1fb0*/  FFMA R4, R36.reuse, R8, RZ ;  /* 0x0000000824047223 */ /* 0x042fe200000000ff */
[C---:B------:R-:W-:Y:S01]  /*1fc0*/  FFMA R26, R36.reuse, R9, RZ ;  /* 0x00000009241a7223 */ /* 0x040fe200000000ff */
[C---:B------:R-:W-:Y:S01]  /*1fd0*/  FFMA R27, R36.reuse, R10, RZ ;  /* 0x0000000a241b7223 */ /* 0x040fe200000000ff */
[----:B------:R-:W-:Y:S01]  /*1fe0*/  FFMA R36, R36, R11, RZ ;  /* 0x0000000b24247223 */ /* 0x000fe200000000ff */
[C---:B--2---:R-:W-:Y:S01]  /*1ff0*/  FFMA R41, R37.reuse, R16, R4 ;  /* 0x0000001025297223 */ /* 0x044fe20000000004 */
[C---:B------:R-:W-:Y:S01]  /*2000*/  FFMA R26, R37.reuse, R17, R26 ;  /* 0x00000011251a7223 */ /* 0x040fe2000000001a */
[C---:B------:R-:W-:Y:S01]  /*2010*/  FFMA R27, R37.reuse, R18, R27 ;  /* 0x00000012251b7223 */ /* 0x040fe2000000001b */
[----:B------:R-:W-:Y:S01]  /*2020*/  FFMA R36, R37, R19, R36 ;  /* 0x0000001325247223 */ /* 0x000fe20000000024 */
[C---:B---3--:R-:W-:Y:S01]  /*2030*/  FFMA R4, R32.reuse, R8, RZ ;  /* 0x0000000820047223 */ /* 0x048fe200000000ff */
[C---:B------:R-:W-:Y:S01]  /*2040*/  FFMA R6, R32.reuse, R9, RZ ;  /* 0x0000000920067223 */ /* 0x040fe200000000ff */
[C---:B------:R-:W-:Y:S01]  /*2050*/  FFMA R37, R32.reuse, R10, RZ ;  /* 0x0000000a20257223 */ /* 0x040fe200000000ff */
[----:B------:R-:W-:Y:S01]  /*2060*/  FFMA R42, R32, R11, RZ ;  /* 0x0000000b202a7223 */ /* 0x000fe200000000ff */
[C---:B------:R-:W-:Y:S01]  /*2070*/  FFMA R43, R33.reuse, R16, R4 ;  /* 0x00000010212b7223 */ /* 0x040fe20000000004 */
[C---:B------:R-:W-:Y:S01]  /*2080*/  FFMA R32, R33.reuse, R17, R6 ;  /* 0x0000001121207223 */ /* 0x040fe20000000006 */
[----:B----4-:R-:W-:Y:S01]  /*2090*/  FFMA R4, R28, R8, RZ ;  /* 0x000000081c047223 */ /* 0x010fe200000000ff */
[C---:B------:R-:W-:Y:S01]  /*20a0*/  FFMA R37, R33.reuse, R18, R37 ;  /* 0x0000001221257223 */ /* 0x040fe20000000025 */
[----:B-----5:R-:W-:Y:S01]  /*20b0*/  FFMA R6, R12, R8, RZ ;  /* 0x000000080c067223 */ /* 0x020fe200000000ff */
[----:B------:R-:W-:Y:S01]  /*20c0*/  FFMA R42, R33, R19, R42 ;  /* 0x00000013212a7223 */ /* 0x000fe2000000002a */
[-C--:B------:R-:W-:Y:S01]  /*20d0*/  FFMA R8, R28, R9.reuse, RZ ;  /* 0x000000091c087223 */ /* 0x080fe200000000ff */
[----:B------:R-:W-:Y:S01]  /*20e0*/  FFMA R44, R12, R9, RZ ;  /* 0x000000090c2c7223 */ /* 0x000fe200000000ff */
[-C--:B------:R-:W-:Y:S01]  /*20f0*/  FFMA R9, R29, R16.reuse, R4 ;  /* 0x000000101d097223 */ /* 0x080fe20000000004 */
[----:B------:R-:W-:Y:S01]  /*2100*/  FFMA R33, R13, R16, R6 ;  /* 0x000000100d217223 */ /* 0x000fe20000000006 */
[----:B------:R-:W-:Y:S01]  /*2110*/  FFMA R16, R23, R38, R36 ;  /* 0x0000002617107223 */ /* 0x000fe20000000024 */
[----:B------:R-:W1:Y:S01]  /*2120*/  LDS.128 R4, [R2+0x4300] ;  /* 0x0043000002047984 */ /* 0x000e620000000c00 */
[C---:B------:R-:W-:Y:S01]  /*2130*/  FFMA R36, R28.reuse, R10, RZ ;  /* 0x0000000a1c247223 */ /* 0x040fe200000000ff */
[-C--:B------:R-:W-:Y:S01]  /*2140*/  FFMA R28, R28, R11.reuse, RZ ;  /* 0x0000000b1c1c7223 */ /* 0x080fe200000000ff */
[-C--:B------:R-:W-:Y:S01]  /*2150*/  FFMA R41, R20, R38.reuse, R41 ;  /* 0x0000002614297223 */ /* 0x080fe20000000029 */
[-C--:B------:R-:W-:Y:S01]  /*2160*/  FFMA R26, R21, R38.reuse, R26 ;  /* 0x00000026151a7223 */ /* 0x080fe2000000001a */
[----:B------:R-:W-:Y:S01]  /*2170*/  FFMA R27, R22, R38, R27 ;  /* 0x00000026161b7223 */ /* 0x000fe2000000001b */
[C---:B------:R-:W-:Y:S01]  /*2180*/  FFMA R10, R12.reuse, R10, RZ ;  /* 0x0000000a0c0a7223 */ /* 0x040fe200000000ff */
[----:B------:R-:W-:Y:S01]  /*2190*/  FFMA R38, R12, R11, RZ ;  /* 0x0000000b0c267223 */ /* 0x000fe200000000ff */
[C---:B------:R-:W-:Y:S01]  /*21a0*/  FFMA R8, R29.reuse, R17, R8 ;  /* 0x000000111d087223 */ /* 0x040fe20000000008 */
[CC--:B------:R-:W-:Y:S01]  /*21b0*/  FFMA R11, R29.reuse, R18.reuse, R36 ;  /* 0x000000121d0b7223 */ /* 0x0c0fe20000000024 */
[----:B------:R-:W-:Y:S01]  /*21c0*/  FFMA R12, R29, R19, R28 ;  /* 0x000000131d0c7223 */ /* 0x000fe2000000001c */
[C---:B------:R-:W-:Y:S01]  /*21d0*/  FFMA R17, R13.reuse, R17, R44 ;  /* 0x000000110d117223 */ /* 0x040fe2000000002c */
[C---:B------:R-:W-:Y:S01]  /*21e0*/  FFMA R29, R13.reuse, R18, R10 ;  /* 0x000000120d1d7223 */ /* 0x040fe2000000000a */
[----:B------:R-:W-:Y:S01]  /*21f0*/  FFMA R19, R13, R19, R38 ;  /* 0x000000130d137223 */ /* 0x000fe20000000026 */
[-C--:B------:R-:W-:Y:S01]  /*2200*/  FFMA R43, R20, R34.reuse, R43 ;  /* 0x00000022142b7223 */ /* 0x080fe2000000002b */
[----:B------:R-:W-:Y:S01]  /*2210*/  FFMA R13, R22, R34, R37 ;  /* 0x00000022160d7223 */ /* 0x000fe20000000025 */
[-C--:B------:R-:W-:Y:S01]  /*2220*/  FFMA R9, R20, R30.reuse, R9 ;  /* 0x0000001e14097223 */ /* 0x080fe20000000009 */
[----:B------:R-:W-:Y:S01]  /*2230*/  FFMA R11, R22, R30, R11 ;  /* 0x0000001e160b7223 */ /* 0x000fe2000000000b */
[C---:B------:R-:W-:Y:S01]  /*2240*/  FFMA R10, R21.reuse, R34, R32 ;  /* 0x00000022150a7223 */ /* 0x040fe20000000020 */
[----:B------:R-:W-:Y:S01]  /*2250*/  FFMA R20, R20, R14, R33 ;  /* 0x0000000e14147223 */ /* 0x000fe20000000021 */
[C---:B------:R-:W-:Y:S01]  /*2260*/  FFMA R8, R21.reuse, R30, R8 ;  /* 0x0000001e15087223 */ /* 0x040fe20000000008 */
[-C--:B------:R-:W-:Y:S01]  /*2270*/  FFMA R18, R21, R14.reuse, R17 ;  /* 0x0000000e15127223 */ /* 0x080fe20000000011 */
[----:B------:R-:W-:Y:S01]  /*2280*/  FFMA R22, R22, R14, R29 ;  /* 0x0000000e16167223 */ /* 0x000fe2000000001d */
[C---:B------:R-:W-:Y:S01]  /*2290*/  FFMA R42, R23.reuse, R34, R42 ;  /* 0x00000022172a7223 */ /* 0x040fe2000000002a */
[C---:B------:R-:W-:Y:S01]  /*22a0*/  FFMA R44, R23.reuse, R30, R12 ;  /* 0x0000001e172c7223 */ /* 0x040fe2000000000c */
[----:B------:R-:W-:Y:S01]  /*22b0*/  FFMA R19, R23, R14, R19 ;  /* 0x0000000e17137223 */ /* 0x000fe20000000013 */
[----:B-1----:R-:W-:Y:S01]  /*22c0*/  FFMA R34, R6, R35, R13 ;  /* 0x0000002306227223 */ /* 0x002fe2000000000d */
[-C--:B------:R-:W-:Y:S01]  /*22d0*/  FFMA R36, R4, R39.reuse, R41 ;  /* 0x0000002704247223 */ /* 0x080fe20000000029 */
[CC--:B------:R-:W-:Y:S01]  /*22e0*/  FFMA R37, R5.reuse, R39.reuse, R26 ;  /* 0x0000002705257223 */ /* 0x0c0fe2000000001a */
[----:B------:R-:W-:Y:S01]  /*22f0*/  FFMA R38, R6, R39, R27 ;  /* 0x0000002706267223 */ /* 0x000fe2000000001b */
[CC--:B------:R-:W-:Y:S01]  /*2300*/  FFMA R32, R4.reuse, R35.reuse, R43 ;  /* 0x0000002304207223 */ /* 0x0c0fe2000000002b */
[C---:B------:R-:W-:Y:S01]  /*2310*/  FFMA R33, R5.reuse, R35, R10 ;  /* 0x0000002305217223 */ /* 0x040fe2000000000a */
[C---:B------:R-:W-:Y:S01]  /*2320*/  FFMA R28, R4.reuse, R31, R9 ;  /* 0x0000001f041c7223 */ /* 0x040fe20000000009 */
[----:B------:R-:W-:Y:S01]  /*2330*/  FFMA R12, R4, R15, R20 ;  /* 0x0000000f040c7223 */ /* 0x000fe20000000014 */
[C---:B------:R-:W-:Y:S01]  /*2340*/  FFMA R29, R5.reuse, R31, R8 ;  /* 0x0000001f051d7223 */ /* 0x040fe20000000008 */
[----:B------:R-:W-:Y:S01]  /*2350*/  FFMA R13, R5, R15, R18 ;  /* 0x0000000f050d7223 */ /* 0x000fe20000000012 */
[C---:B------:R-:W-:Y:S01]  /*2360*/  FFMA R30, R6.reuse, R31, R11 ;  /* 0x0000001f061e7223 */ /* 0x040fe2000000000b */
[----:B------:R-:W-:Y:S01]  /*2370*/  FFMA R14, R6, R15, R22 ;  /* 0x0000000f060e7223 */ /* 0x000fe20000000016 */
[C---:B------:R-:W-:Y:S01]  /*2380*/  FFMA R39, R7.reuse, R39, R16 ;  /* 0x0000002707277223 */ /* 0x040fe20000000010 */
[C---:B------:R-:W-:Y:S01]  /*2390*/  FFMA R35, R7.reuse, R35, R42 ;  /* 0x0000002307237223 */ /* 0x040fe2000000002a */
[C---:B------:R-:W-:Y:S01]  /*23a0*/  FFMA R31, R7.reuse, R31, R44 ;  /* 0x0000001f071f7223 */ /* 0x040fe2000000002c */
[----:B------:R-:W-:Y:S01]  /*23b0*/  FFMA R15, R7, R15, R19 ;  /* 0x0000000f070f7223 */ /* 0x000fe20000000013 */
[----:B------:R-:W-:-:S07]  /*23c0*/  IADD3 R26, PT, PT, R2, 0x4500, RZ ;  /* 0x00004500021a7810 */ /* 0x000fce0007ffe0ff */
.L_x_48:
[----:B------:R-:W-:Y:S04]  /*23d0*/  LDS.64 R16, [R0+UR5+-0x200] ;  /* 0xfffe000500107984 */ /* 0x000fe80008000a00 */
[----:B------:R-:W1:Y:S04]  /*23e0*/  LDS.128 R4, [R26+-0x100] ;  /* 0xffff00001a047984 */ /* 0x000e680000000c00 */
[----:B------:R-:W2:Y:S04]  /*23f0*/  LDS.64 R18, [R0+UR5+-0x100] ;  /* 0xffff000500127984 */ /* 0x000ea80008000a00 */
[----:B------:R-:W3:Y:S04]  /*2400*/  LDS.64 R20, [R0+UR5] ;  /* 0x0000000500147984 */ /* 0x000ee80008000a00 */
[----:B------:R-:W4:Y:S04]  /*2410*/  LDS.64 R22, [R0+UR5+0x100] ;  /* 0x0001000500167984 */ /* 0x000f280008000a00 */
[----:B------:R-:W5:Y:S01]  /*2420*/  LDS.128 R8, [R26] ;  /* 0x000000001a087984 */ /* 0x000f620000000c00 */
[C---:B-1----:R-:W-:Y:S01]  /*2430*/  FFMA R27, R16.reuse, R6, R38 ;  /* 0x00000006101b7223 */ /* 0x042fe20000000026 */
[CC--:B------:R-:W-:Y:S01]  /*2440*/  FFMA R36, R16.reuse, R4.reuse, R36 ;  /* 0x0000000410247223 */ /* 0x0c0fe20000000024 */
[C---:B------:R-:W-:Y:S01]  /*2450*/  FFMA R42, R16.reuse, R5, R37 ;  /* 0x00000005102a7223 */ /* 0x040fe20000000025 */
[----:B------:R-:W-:Y:S01]  /*2460*/  FFMA R16, R16, R7, R39 ;  /* 0x0000000710107223 */ /* 0x000fe20000000027 */
[C---:B--2---:R-:W-:Y:S01]  /*2470*/  FFMA R38, R18.reuse, R5, R33 ;  /* 0x0000000512267223 */ /* 0x044fe20000000021 */
[C---:B------:R-:W-:Y:S01]  /*2480*/  FFMA R32, R18.reuse, R4, R32 ;  /* 0x0000000412207223 */ /* 0x040fe20000000020 */
[C---:B------:R-:W-:Y:S01]  /*2490*/  FFMA R33, R18.reuse, R6, R34 ;  /* 0x0000000612217223 */ /* 0x040fe20000000022 */
[----:B------:R-:W-:Y:S01]  /*24a0*/  FFMA R18, R18, R7, R35 ;  /* 0x0000000712127223 */ /* 0x000fe20000000023 */
[C---:B---3--:R-:W-:Y:S01]  /*24b0*/  FFMA R34, R20.reuse, R4, R28 ;  /* 0x0000000414227223 */ /* 0x048fe2000000001c */
[C---:B------:R-:W-:Y:S01]  /*24c0*/  FFMA R44, R20.reuse, R5, R29 ;  /* 0x00000005142c7223 */ /* 0x040fe2000000001d */
[C---:B------:R-:W-:Y:S01]  /*24d0*/  FFMA R35, R20.reuse, R6, R30 ;  /* 0x0000000614237223 */ /* 0x040fe2000000001e */
[----:B------:R-:W-:Y:S01]  /*24e0*/  FFMA R20, R20, R7, R31 ;  /* 0x0000000714147223 */ /* 0x000fe2000000001f */
[C---:B----4-:R-:W-:Y:S01]  /*24f0*/  FFMA R12, R22.reuse, R4, R12 ;  /* 0x00000004160c7223 */ /* 0x050fe2000000000c */
[C---:B------:R-:W-:Y:S01]  /*2500*/  FFMA R30, R22.reuse, R5, R13 ;  /* 0x00000005161e7223 */ /* 0x040fe2000000000d */
[C---:B------:R-:W-:Y:S01]  /*2510*/  FFMA R31, R22.reuse, R6, R14 ;  /* 0x00000006161f7223 */ /* 0x040fe2000000000e */
[----:B------:R-:W-:Y:S01]  /*2520*/  FFMA R22, R22, R7, R15 ;  /* 0x0000000716167223 */ /* 0x000fe2000000000f */
[C---:B-----5:R-:W-:Y:S01]  /*2530*/  FFMA R37, R17.reuse, R8, R36 ;  /* 0x0000000811257223 */ /* 0x060fe20000000024 */
[C---:B------:R-:W-:Y:S01]  /*2540*/  FFMA R42, R17.reuse, R9, R42 ;  /* 0x00000009112a7223 */ /* 0x040fe2000000002a */
[C---:B------:R-:W-:Y:S01]  /*2550*/  FFMA R27, R17.reuse, R10, R27 ;  /* 0x0000000a111b7223 */ /* 0x040fe2000000001b */
[----:B------:R-:W-:Y:S01]  /*2560*/  FFMA R36, R17, R11, R16 ;  /* 0x0000000b11247223 */ /* 0x000fe20000000010 */
[C---:B------:R-:W-:Y:S01]  /*2570*/  FFMA R39, R19.reuse, R8, R32 ;  /* 0x0000000813277223 */ /* 0x040fe20000000020 */
[----:B------:R-:W-:Y:S01]  /*2580*/  LDS.64 R28, [R0+UR5+-0x1f8] ;  /* 0xfffe0805001c7984 */ /* 0x000fe20008000a00 */
[C---:B------:R-:W-:Y:S01]  /*2590*/  FFMA R38, R19.reuse, R9, R38 ;  /* 0x0000000913267223 */ /* 0x040fe20000000026 */
[C---:B------:R-:W-:Y:S01]  /*25a0*/  FFMA R33, R19.reuse, R10, R33 ;  /* 0x0000000a13217223 */ /* 0x040fe20000000021 */
[----:B------:R-:W-:Y:S01]  /*25b0*/  FFMA R32, R19, R11, R18 ;  /* 0x0000000b13207223 */ /* 0x000fe20000000012 */
[----:B------:R-:W1:Y:S01]  /*25c0*/  LDS.128 R4, [R26+0x100] ;  /* 0x000100001a047984 */ /* 0x000e620000000c00 */
[C---:B------:R-:W-:Y:S01]  /*25d0*/  FFMA R41, R21.reuse, R8, R34 ;  /* 0x0000000815297223 */ /* 0x040fe20000000022 */
[C---:B------:R-:W-:Y:S01]  /*25e0*/  FFMA R44, R21.reuse, R9, R44 ;  /* 0x00000009152c7223 */ /* 0x040fe2000000002c */
[C---:B------:R-:W-:Y:S01]  /*25f0*/  FFMA R35, R21.reuse, R10, R35 ;  /* 0x0000000a15237223 */ /* 0x040fe20000000023 */
[----:B------:R-:W2:Y:S01]  /*2600*/  LDS.64 R16, [R0+UR5+-0xf8] ;  /* 0xffff080500107984 */ /* 0x000ea20008000a00 */
[----:B------:R-:W-:Y:S01]  /*2610*/  FFMA R34, R21, R11, R20 ;  /* 0x0000000b15227223 */ /* 0x000fe20000000014 */
[C---:B------:R-:W-:Y:S01]  /*2620*/  FFMA R43, R23.reuse, R8, R12 ;  /* 0x00000008172b7223 */ /* 0x040fe2000000000c */
[C---:B------:R-:W-:Y:S01]  /*2630*/  FFMA R30, R23.reuse, R9, R30 ;  /* 0x00000009171e7223 */ /* 0x040fe2000000001e */
[----:B------:R-:W3:Y:S01]  /*2640*/  LDS.64 R18, [R0+UR5+0x8] ;  /* 0x0000080500127984 */ /* 0x000ee20008000a00 */
[C---:B------:R-:W-:Y:S01]  /*2650*/  FFMA R31, R23.reuse, R10, R31 ;  /* 0x0000000a171f7223 */ /* 0x040fe2000000001f */
[----:B------:R-:W-:-:S02]  /*2660*/  FFMA R22, R23, R11, R22 ;  /* 0x0000000b17167223 */ /* 0x000fc40000000016 */
[----:B------:R-:W4:Y:S04]  /*2670*/  LDS.64 R20, [R0+UR5+0x108] ;  /* 0x0001080500147984 */ /* 0x000f280008000a00 */
[----:B------:R-:W5:Y:S01]  /*2680*/  LDS.128 R12, [R26+0x200] ;  /* 0x000200001a0c7984 */ /* 0x000f620000000c00 */
[C---:B-1----:R-:W-:Y:S01]  /*2690*/  FFMA R8, R28.reuse, R4, R37 ;  /* 0x000000041c087223 */ /* 0x042fe20000000025 */
[C---:B------:R-:W-:Y:S01]  /*26a0*/  FFMA R42, R28.reuse, R5, R42 ;  /* 0x000000051c2a7223 */ /* 0x040fe2000000002a */
        /* <DEDUP_REMOVED lines=29> */
[----:B------:R-:W-:Y:S01]  /*2880*/  FFMA R34, R19, R15, R34 ;  /* 0x0000000f13227223 */ /* 0x000fe20000000022 */
[C---:B------:R-:W-:Y:S01]  /*2890*/  FFMA R19, R21.reuse, R12, R18 ;  /* 0x0000000c15137223 */ /* 0x040fe20000000012 */
[----:B------:R-:W4:Y:S01]  /*28a0*/  LDS.64 R16, [R0+UR5+0x110] ;  /* 0x0001100500107984 */ /* 0x000f220008000a00 */
[C---:B------:R-:W-:Y:S01]  /*28b0*/  FFMA R12, R21.reuse, R13, R9 ;  /* 0x0000000d150c7223 */ /* 0x040fe20000000009 */
[C---:B------:R-:W-:Y:S01]  /*28c0*/  FFMA R37, R21.reuse, R14, R37 ;  /* 0x0000000e15257223 */ /* 0x040fe20000000025 */
[----:B------:R-:W-:Y:S01]  /*28d0*/  FFMA R20, R21, R15, R20 ;  /* 0x0000000f15147223 */ /* 0x000fe20000000014 */
        /* <DEDUP_REMOVED lines=17> */
[----:B------:R-:W-:Y:S01]  /*29f0*/  LDS.128 R12, [R26+0x500] ;  /* 0x000500001a0c7984 */ /* 0x000fe20000000c00 */
[C---:B-----5:R-:W-:Y:S01]  /*2a00*/  FFMA R39, R23.reuse, R8, R18 ;  /* 0x0000000817277223 */ /* 0x060fe20000000012 */
[C---:B------:R-:W-:Y:S01]  /*2a10*/  FFMA R42, R23.reuse, R9, R42 ;  /* 0x00000009172a7223 */ /* 0x040fe2000000002a */
[C---:B------:R-:W-:Y:S01]  /*2a20*/  FFMA R27, R23.reuse, R10, R27 ;  /* 0x0000000a171b7223 */ /* 0x040fe2000000001b */
[----:B------:R-:W1:Y:S01]  /*2a30*/  LDS.64 R20, [R0+UR5+-0x1e8] ;  /* 0xfffe180500147984 */ /* 0x000e620008000a00 */
[----:B------:R-:W-:Y:S01]  /*2a40*/  FFMA R36, R23, R11, R36 ;  /* 0x0000000b17247223 */ /* 0x000fe20000000024 */
[-C--:B------:R-:W-:Y:S01]  /*2a50*/  FFMA R41, R29, R8.reuse, R22 ;  /* 0x000000081d297223 */ /* 0x080fe20000000016 */
[C---:B------:R-:W-:Y:S01]  /*2a60*/  FFMA R43, R31.reuse, R8, R28 ;  /* 0x000000081f2b7223 */ /* 0x040fe2000000001c */
[----:B------:R-:W2:Y:S01]  /*2a70*/  LDS.64 R18, [R0+UR5+-0xe8] ;  /* 0xffff180500127984 */ /* 0x000ea20008000a00 */
[C---:B------:R-:W-:Y:S01]  /*2a80*/  FFMA R44, R31.reuse, R9, R44 ;  /* 0x000000091f2c7223 */ /* 0x040fe2000000002c */
[C---:B------:R-:W-:Y:S01]  /*2a90*/  FFMA R35, R31.reuse, R10, R35 ;  /* 0x0000000a1f237223 */ /* 0x040fe20000000023 */
[----:B------:R-:W-:Y:S01]  /*2aa0*/  FFMA R34, R31, R11, R34 ;  /* 0x0000000b1f227223 */ /* 0x000fe20000000022 */
[----:B------:R-:W3:Y:S01]  /*2ab0*/  LDS.64 R22, [R0+UR5+0x18] ;  /* 0x0000180500167984 */ /* 0x000ee20008000a00 */
[----:B------:R-:W-:Y:S01]  /*2ac0*/  FFMA R31, R17, R8, R4 ;  /* 0x00000008111f7223 */ /* 0x000fe20000000004 */
[C---:B------:R-:W-:Y:S01]  /*2ad0*/  FFMA R38, R29.reuse, R9, R38 ;  /* 0x000000091d267223 */ /* 0x040fe20000000026 */
[CC--:B------:R-:W-:Y:S01]  /*2ae0*/  FFMA R33, R29.reuse, R10.reuse, R33 ;  /* 0x0000000a1d217223 */ /* 0x0c0fe20000000021 */
[-C--:B------:R-:W-:Y:S01]  /*2af0*/  FFMA R32, R29, R11.reuse, R32 ;  /* 0x0000000b1d207223 */ /* 0x080fe20000000020 */
[----:B------:R-:W4:Y:S01]  /*2b00*/  LDS.128 R4, [R26+0x600] ;  /* 0x000600001a047984 */ /* 0x000f220000000c00 */
[C---:B------:R-:W-:Y:S01]  /*2b10*/  FFMA R8, R17.reuse, R11, R16 ;  /* 0x0000000b11087223 */ /* 0x040fe20000000010 */
[C---:B------:R-:W-:Y:S01]  /*2b20*/  FFMA R30, R17.reuse, R9, R30 ;  /* 0x00000009111e7223 */ /* 0x040fe2000000001e */
[----:B------:R-:W-:Y:S01]  /*2b30*/  FFMA R37, R17, R10, R37 ;  /* 0x0000000a11257223 */ /* 0x000fe20000000025 */
[----:B------:R-:W5:Y:S01]  /*2b40*/  LDS.64 R28, [R0+UR5+0x118] ;  /* 0x00011805001c7984 */ /* 0x000f620008000a00 */
        /* <DEDUP_REMOVED lines=12> */
[----:B------:R-:W-:Y:S01]  /*2c10*/  LDS.64 R38, [R0+UR5+-0x1e0] ;  /* 0xfffe200500267984 */ /* 0x000fe20008000a00 */
[C---:B----4-:R-:W-:Y:S01]  /*2c20*/  FFMA R43, R21.reuse, R4, R16 ;  /* 0x00000004152b7223 */ /* 0x050fe20000000010 */
[C---:B------:R-:W-:Y:S01]  /*2c30*/  FFMA R42, R21.reuse, R5, R42 ;  /* 0x00000005152a7223 */ /* 0x040fe2000000002a */
[C---:B------:R-:W-:Y:S01]  /*2c40*/  FFMA R27, R21.reuse, R6, R27 ;  /* 0x00000006151b7223 */ /* 0x040fe2000000001b */
[----:B------:R-:W-:Y:S01]  /*2c50*/  FFMA R36, R21, R7, R36 ;  /* 0x0000000715247223 */ /* 0x000fe20000000024 */
[C---:B-----5:R-:W-:Y:S01]  /*2c60*/  FFMA R12, R28.reuse, R12, R31 ;  /* 0x0000000c1c0c7223 */ /* 0x060fe2000000001f */
[C---:B------:R-:W-:Y:S01]  /*2c70*/  FFMA R13, R28.reuse, R13, R30 ;  /* 0x0000000d1c0d7223 */ /* 0x040fe2000000001e */
[C---:B------:R-:W-:Y:S01]  /*2c80*/  FFMA R37, R28.reuse, R14, R37 ;  /* 0x0000000e1c257223 */ /* 0x040fe20000000025 */
[C---:B------:R-:W-:Y:S01]  /*2c90*/  FFMA R21, R19.reuse, R4, R20 ;  /* 0x0000000413157223 */ /* 0x040fe20000000014 */
[----:B------:R-:W-:Y:S01]  /*2ca0*/  FFMA R28, R28, R15, R8 ;  /* 0x0000000f1c1c7223 */ /* 0x000fe20000000008 */
[C---:B------:R-:W-:Y:S01]  /*2cb0*/  FFMA R20, R19.reuse, R5, R17 ;  /* 0x0000000513147223 */ /* 0x040fe20000000011 */
[----:B------:R-:W1:Y:S01]  /*2cc0*/  LDS.128 R8, [R26+0x700] ;  /* 0x000700001a087984 */ /* 0x000e620000000c00 */
[C---:B------:R-:W-:Y:S01]  /*2cd0*/  FFMA R33, R19.reuse, R6, R33 ;  /* 0x0000000613217223 */ /* 0x040fe20000000021 */
[----:B------:R-:W-:Y:S01]  /*2ce0*/  FFMA R32, R19, R7, R32 ;  /* 0x0000000713207223 */ /* 0x000fe20000000020 */
[C---:B------:R-:W-:Y:S01]  /*2cf0*/  FFMA R19, R23.reuse, R4, R18 ;  /* 0x0000000417137223 */ /* 0x040fe20000000012 */
[----:B------:R-:W2:Y:S01]  /*2d00*/  LDS.64 R34, [R0+UR5+-0xe0] ;  /* 0xffff200500227984 */ /* 0x000ea20008000a00 */
[C---:B------:R-:W-:Y:S01]  /*2d10*/  FFMA R44, R23.reuse, R5, R44 ;  /* 0x00000005172c7223 */ /* 0x040fe2000000002c */
[C---:B------:R-:W-:Y:S01]  /*2d20*/  FFMA R41, R23.reuse, R6, R41 ;  /* 0x0000000617297223 */ /* 0x040fe20000000029 */
[----:B------:R-:W-:Y:S01]  /*2d30*/  FFMA R22, R23, R7, R22 ;  /* 0x0000000717167223 */ /* 0x000fe20000000016 */
[----:B------:R-:W3:Y:S01]  /*2d40*/  LDS.64 R30, [R0+UR5+0x20] ;  /* 0x00002005001e7984 */ /* 0x000ee20008000a00 */
[C---:B------:R-:W-:Y:S01]  /*2d50*/  FFMA R23, R29.reuse, R4, R12 ;  /* 0x000000041d177223 */ /* 0x040fe2000000000c */
[C---:B------:R-:W-:Y:S01]  /*2d60*/  FFMA R4, R29.reuse, R5, R13 ;  /* 0x000000051d047223 */ /* 0x040fe2000000000d */
[C---:B------:R-:W-:Y:S01]  /*2d70*/  FFMA R37, R29.reuse, R6, R37 ;  /* 0x000000061d257223 */ /* 0x040fe20000000025 */
[----:B------:R-:W4:Y:S01]  /*2d80*/  LDS.64 R16, [R0+UR5+0x120] ;  /* 0x0001200500107984 */ /* 0x000f220008000a00 */
[----:B------:R-:W-:Y:S01]  /*2d90*/  UIADD3 UR5, UPT, UPT, UR5, 0x28, URZ ;  /* 0x0000002805057890 */ /* 0x000fe2000fffe0ff */
[----:B------:R-:W-:-:S02]  /*2da0*/  FFMA R28, R29, R7, R28 ;  /* 0x000000071d1c7223 */ /* 0x000fc4000000001c */
[----:B------:R5:W4:Y:S01]  /*2db0*/  LDS.128 R12, [R26+0x800] ;  /* 0x000800001a0c7984 */ /* 0x000b220000000c00 */
[----:B------:R-:W-:Y:S01]  /*2dc0*/  UISETP.NE.AND UP0, UPT, UR5, 0x300, UPT ;  /* 0x000003000500788c */ /* 0x000fe2000bf05270 */
[----:B-----5:R-:W-:Y:S01]  /*2dd0*/  IADD3 R26, PT, PT, R26, 0xa00, RZ ;  /* 0x00000a001a1a7810 */ /* 0x020fe20007ffe0ff */
        /* <DEDUP_REMOVED lines=16> */
[C---:B------:R-:W-:Y:S01]  /*2ee0*/  FFMA R36, R39.reuse, R12, R6 ;  /* 0x0000000c27247223 */ /* 0x040fe20000000006 */
[CC--:B------:R-:W-:Y:S01]  /*2ef0*/  FFMA R37, R39.reuse, R13.reuse, R42 ;  /* 0x0000000d27257223 */ /* 0x0c0fe2000000002a */
[----:B------:R-:W-:Y:S01]  /*2f00*/  FFMA R38, R39, R14, R27 ;  /* 0x0000000e27267223 */ /* 0x000fe2000000001b */
[C---:B------:R-:W-:Y:S01]  /*2f10*/  FFMA R32, R35.reuse, R12, R21 ;  /* 0x0000000c23207223 */ /* 0x040fe20000000015 */
[CC--:B------:R-:W-:Y:S01]  /*2f20*/  FFMA R33, R35.reuse, R13.reuse, R20 ;  /* 0x0000000d23217223 */ /* 0x0c0fe20000000014 */
[----:B------:R-:W-:Y:S01]  /*2f30*/  FFMA R34, R35, R14, R5 ;  /* 0x0000000e23227223 */ /* 0x000fe20000000005 */
[C---:B------:R-:W-:Y:S01]  /*2f40*/  FFMA R28, R31.reuse, R12, R19 ;  /* 0x0000000c1f1c7223 */ /* 0x040fe20000000013 */
[C---:B------:R-:W-:Y:S01]  /*2f50*/  FFMA R29, R31.reuse, R13, R44 ;  /* 0x0000000d1f1d7223 */ /* 0x040fe2000000002c */
[----:B------:R-:W-:Y:S01]  /*2f60*/  FFMA R30, R31, R14, R41 ;  /* 0x0000000e1f1e7223 */ /* 0x000fe20000000029 */
[-C--:B------:R-:W-:Y:S01]  /*2f70*/  FFMA R39, R39, R15.reuse, R18 ;  /* 0x0000000f27277223 */ /* 0x080fe20000000012 */
[-C--:B------:R-:W-:Y:S01]  /*2f80*/  FFMA R35, R35, R15.reuse, R7 ;  /* 0x0000000f23237223 */ /* 0x080fe20000000007 */
[----:B------:R-:W-:Y:S01]  /*2f90*/  FFMA R31, R31, R15, R22 ;  /* 0x0000000f1f1f7223 */ /* 0x000fe20000000016 */
[C---:B------:R-:W-:Y:S01]  /*2fa0*/  FFMA R12, R17.reuse, R12, R8 ;  /* 0x0000000c110c7223 */ /* 0x040fe20000000008 */
[C---:B------:R-:W-:Y:S01]  /*2fb0*/  FFMA R13, R17.reuse, R13, R4 ;  /* 0x0000000d110d7223 */ /* 0x040fe20000000004 */
[C---:B------:R-:W-:Y:S01]  /*2fc0*/  FFMA R14, R17.reuse, R14, R9 ;  /* 0x0000000e110e7223 */ /* 0x040fe20000000009 */
[----:B------:R-:W-:Y:S01]  /*2fd0*/  FFMA R15, R17, R15, R16 ;  /* 0x0000000f110f7223 */ /* 0x000fe20000000010 */
[----:B------:R-:W-:Y:S06]  /*2fe0*/  BRA.U UP0, `(.L_x_48) ;  /* 0xfffffff100f87547 */ /* 0x000fec000b83ffff */
[----:B------:R-:W-:Y:S01]  /*2ff0*/  IADD3 R25, PT, PT, R25, 0x40, RZ ;  /* 0x0000004019197810 */ /* 0x000fe20007ffe0ff */
[----:B------:R-:W-:Y:S03]  /*3000*/  BSSY.RECONVERGENT B0, `(.L_x_49) ;  /* 0x0000113000007945 */ /* 0x000fe60003800200 */
[----:B------:R-:W-:-:S13]  /*3010*/  ISETP.GE.AND P0, PT, R25, R24, PT ;  /* 0x000000181900720c */ /* 0x000fda0003f06270 */
[----:B------:R-:W-:Y:S05]  /*3020*/  @P0 BRA `(.L_x_50) ;  /* 0x0000001000400947 */ /* 0x000fea0003800000 */
[----:B------:R-:W-:-:S04]  /*3030*/  DEPBAR.LE SB0, 0x0 ;  /* 0x000080000000791a */ /* 0x000fc80000000000 */
[----:B------:R-:W-:Y:S06]  /*3040*/  BAR.SYNC.DEFER_BLOCKING 0x0 ;  /* 0x0000000000007b1d */ /* 0x000fec0000010000 */
[----:B------:R-:W-:Y:S01]  /*3050*/  UMOV UR5, 0x8010 ;  /* 0x0000801000057882 */ /* 0x000fe20000000000 */
[----:B------:R-:W-:Y:S04]  /*3060*/  LDS.128 R8, [R0+0x8000] ;  /* 0x0080000000087984 */ /* 0x000fe80000000c00 */
[----:B------:R-:W1:Y:S04]  /*3070*/  LDS.128 R20, [R2+0xc000] ;  /* 0x00c0000002147984 */ /* 0x000e680000000c00 */
[----:B------:R-:W2:Y:S04]  /*3080*/  LDS.128 R4, [R0+0x8100] ;  /* 0x0081000000047984 */ /* 0x000ea80000000c00 */
[----:B------:R-:W3:Y:S04]  /*3090*/  LDS.128 R24, [R0+0x8200] ;  /* 0x0082000000187984 */ /* 0x000ee80000000c00 */
[----:B------:R4:W5:Y:S02]  /*30a0*/  LDS.128 R16, [R0+0x8300] ;  /* 0x0083000000107984 */ /* 0x0009640000000c00 */
[----:B----4-:R-:W-:Y:S01]  /*30b0*/  IADD3 R0, PT, PT, R0, 0x8310, RZ ;  /* 0x0000831000007810 */ /* 0x010fe20007ffe0ff */
[C---:B-1----:R-:W-:Y:S01]  /*30c0*/  FFMA R42, R8.reuse, R21, R37 ;  /* 0x00000015082a7223 */ /* 0x042fe20000000025 */
[C---:B------:R-:W-:Y:S01]  /*30d0*/  FFMA R37, R8.reuse, R22, R38 ;  /* 0x0000001608257223 */ /* 0x040fe20000000026 */
[CC--:B------:R-:W-:Y:S01]  /*30e0*/  FFMA R36, R8.reuse, R20.reuse, R36 ;  /* 0x0000001408247223 */ /* 0x0c0fe20000000024 */
[----:B------:R-:W-:Y:S01]  /*30f0*/  FFMA R8, R8, R23, R39 ;  /* 0x0000001708087223 */ /* 0x000fe20000000027 */
[C---:B--2---:R-:W-:Y:S01]  /*3100*/  FFMA R38, R4.reuse, R20, R32 ;  /* 0x0000001404267223 */ /* 0x044fe20000000020 */
[C---:B------:R-:W-:Y:S01]  /*3110*/  FFMA R44, R4.reuse, R21, R33 ;  /* 0x00000015042c7223 */ /* 0x040fe20000000021 */
[C---:B------:R-:W-:Y:S01]  /*3120*/  FFMA R41, R4.reuse, R22, R34 ;  /* 0x0000001604297223 */ /* 0x040fe20000000022 */
[----:B------:R-:W-:Y:S01]  /*3130*/  FFMA R45, R4, R23, R35 ;  /* 0x00000017042d7223 */ /* 0x000fe20000000023 */
[C---:B---3--:R-:W-:Y:S01]  /*3140*/  FFMA R4, R24.reuse, R20, R28 ;  /* 0x0000001418047223 */ /* 0x048fe2000000001c */
[----:B------:R-:W1:Y:S01]  /*3150*/  LDS.128 R32, [R2+0xc100] ;  /* 0x00c1000002207984 */ /* 0x000e620000000c00 */
[C---:B------:R-:W-:Y:S01]  /*3160*/  FFMA R39, R24.reuse, R21, R29 ;  /* 0x0000001518277223 */ /* 0x040fe2000000001d */
[C---:B------:R-:W-:Y:S01]  /*3170*/  FFMA R43, R24.reuse, R22, R30 ;  /* 0x00000016182b7223 */ /* 0x040fe2000000001e */
[----:B------:R-:W-:Y:S01]  /*3180*/  FFMA R24, R24, R23, R31 ;  /* 0x0000001718187223 */ /* 0x000fe2000000001f */
[C---:B-----5:R-:W-:Y:S01]  /*3190*/  FFMA R20, R16.reuse, R20, R12 ;  /* 0x0000001410147223 */ /* 0x060fe2000000000c */
[----:B------:R-:W2:Y:S01]  /*31a0*/  LDS.128 R28, [R2+0xc200] ;  /* 0x00c20000021c7984 */ /* 0x000ea20000000c00 */
[C---:B------:R-:W-:Y:S01]  /*31b0*/  FFMA R21, R16.reuse, R21, R13 ;  /* 0x0000001510157223 */ /* 0x040fe2000000000d */
[C---:B------:R-:W-:Y:S01]  /*31c0*/  FFMA R22, R16.reuse, R22, R14 ;  /* 0x0000001610167223 */ /* 0x040fe2000000000e */
[----:B------:R-:W-:-:S02]  /*31d0*/  FFMA R16, R16, R23, R15 ;  /* 0x0000001710107223 */ /* 0x000fc4000000000f */
[----:B------:R3:W4:Y:S02]  /*31e0*/  LDS.128 R12, [R2+0xc300] ;  /* 0x00c30000020c7984 */ /* 0x0007240000000c00 */
[----:B---3--:R-:W-:Y:S01]  /*31f0*/  IADD3 R2, PT, PT, R2, 0xc500, RZ ;  /* 0x0000c50002027810 */ /* 0x008fe20007ffe0ff */
[C---:B-1----:R-:W-:Y:S01]  /*3200*/  FFMA R23, R9.reuse, R32, R36 ;  /* 0x0000002009177223 */ /* 0x042fe20000000024 */
[C---:B------:R-:W-:Y:S01]  /*3210*/  FFMA R42, R9.reuse, R33, R42 ;  /* 0x00000021092a7223 */ /* 0x040fe2000000002a */
[C---:B------:R-:W-:Y:S01]  /*3220*/  FFMA R37, R9.reuse, R34, R37 ;  /* 0x0000002209257223 */ /* 0x040fe20000000025 */
[----:B------:R-:W-:Y:S01]  /*3230*/  FFMA R8, R9, R35, R8 ;  /* 0x0000002309087223 */ /* 0x000fe20000000008 */
[C---:B------:R-:W-:Y:S01]  /*3240*/  FFMA R9, R5.reuse, R32, R38 ;  /* 0x0000002005097223 */ /* 0x040fe20000000026 */
        /* <DEDUP_REMOVED lines=11> */
[-C--:B--2---:R-:W-:Y:S01]  /*3300*/  FFMA R9, R28, R6.reuse, R9 ;  /* 0x000000061c097223 */ /* 0x084fe20000000009 */
[CC--:B------:R-:W-:Y:S01]  /*3310*/  FFMA R44, R29.reuse, R6.reuse, R44 ;  /* 0x000000061d2c7223 */ /* 0x0c0fe2000000002c */
[----:B------:R-:W-:Y:S01]  /*3320*/  FFMA R41, R30, R6, R41 ;  /* 0x000000061e297223 */ /* 0x000fe20000000029 */
[-C--:B------:R-:W-:Y:S01]  /*3330*/  FFMA R23, R28, R10.reuse, R23 ;  /* 0x0000000a1c177223 */ /* 0x080fe20000000017 */
[-C--:B------:R-:W-:Y:S01]  /*3340*/  FFMA R42, R29, R10.reuse, R42 ;  /* 0x0000000a1d2a7223 */ /* 0x080fe2000000002a */
[-C--:B------:R-:W-:Y:S01]  /*3350*/  FFMA R17, R30, R10.reuse, R37 ;  /* 0x0000000a1e117223 */ /* 0x080fe20000000025 */
[C---:B------:R-:W-:Y:S01]  /*3360*/  FFMA R8, R31.reuse, R10, R8 ;  /* 0x0000000a1f087223 */ /* 0x040fe20000000008 */
[----:B------:R-:W-:Y:S01]  /*3370*/  FFMA R6, R31, R6, R36 ;  /* 0x000000061f067223 */ /* 0x000fe20000000024 */
[-C--:B------:R-:W-:Y:S01]  /*3380*/  FFMA R5, R28, R26.reuse, R5 ;  /* 0x0000001a1c057223 */ /* 0x080fe20000000005 */
[-C--:B------:R-:W-:Y:S01]  /*3390*/  FFMA R4, R29, R26.reuse, R4 ;  /* 0x0000001a1d047223 */ /* 0x080fe20000000004 */
[-C--:B------:R-:W-:Y:S01]  /*33a0*/  FFMA R43, R30, R26.reuse, R43 ;  /* 0x0000001a1e2b7223 */ /* 0x080fe2000000002b */
[----:B------:R-:W-:Y:S01]  /*33b0*/  FFMA R24, R31, R26, R24 ;  /* 0x0000001a1f187223 */ /* 0x000fe20000000018 */
[-C--:B------:R-:W-:Y:S01]  /*33c0*/  FFMA R25, R28, R18.reuse, R25 ;  /* 0x000000121c197223 */ /* 0x080fe20000000019 */
[-C--:B------:R-:W-:Y:S01]  /*33d0*/  FFMA R20, R29, R18.reuse, R20 ;  /* 0x000000121d147223 */ /* 0x080fe20000000014 */
[-C--:B------:R-:W-:Y:S01]  /*33e0*/  FFMA R21, R30, R18.reuse, R21 ;  /* 0x000000121e157223 */ /* 0x080fe20000000015 */
[----:B------:R-:W-:Y:S01]  /*33f0*/  FFMA R16, R31, R18, R16 ;  /* 0x000000121f107223 */ /* 0x000fe20000000010 */
[-C--:B----4-:R-:W-:Y:S01]  /*3400*/  FFMA R36, R12, R11.reuse, R23 ;  /* 0x0000000b0c247223 */ /* 0x090fe20000000017 */
[-C--:B------:R-:W-:Y:S01]  /*3410*/  FFMA R37, R13, R11.reuse, R42 ;  /* 0x0000000b0d257223 */ /* 0x080fe2000000002a */
[-C--:B------:R-:W-:Y:S01]  /*3420*/  FFMA R38, R14, R11.reuse, R17 ;  /* 0x0000000b0e267223 */ /* 0x080fe20000000011 */
        /* <DEDUP_REMOVED lines=12> */
[----:B------:R-:W-:-:S07]  /*34f0*/  FFMA R15, R15, R19, R16 ;  /* 0x000000130f0f7223 */ /* 0x000fce0000000010 */
.L_x_51:
[----:B------:R-:W-:Y:S01]  /*3500*/  LDS.64 R26, [R0+-0x300] ;  /* 0xfffd0000001a7984 */ /* 0x000fe20000000a00 */
[----:B------:R-:W-:-:S03]  /*3510*/  UIADD3 UR5, UPT, UPT, UR5, 0x28, URZ ;  /* 0x0000002805057890 */ /* 0x000fc6000fffe0ff */
[----:B------:R-:W1:Y:S01]  /*3520*/  LDS.128 R4, [R2+-0x100] ;  /* 0xffff000002047984 */ /* 0x000e620000000c00 */
[----:B------:R-:W-:-:S03]  /*3530*/  UISETP.NE.AND UP0, UPT, UR5, 0x8100, UPT ;  /* 0x000081000500788c */ /* 0x000fc6000bf05270 */
[----:B------:R-:W2:Y:S04]  /*3540*/  LDS.64 R24, [R0+-0x200] ;  /* 0xfffe000000187984 */ /* 0x000ea80000000a00 */
[----:B------:R-:W3:Y:S04]  /*3550*/  LDS.64 R16, [R0+-0x100] ;  /* 0xffff000000107984 */ /* 0x000ee80000000a00 */
[----:B------:R-:W4:Y:S04]  /*3560*/  LDS.64 R18, [R0] ;  /* 0x0000000000127984 */ /* 0x000f280000000a00 */
[----:B------:R-:W5:Y:S04]  /*3570*/  LDS.128 R8, [R2] ;  /* 0x0000000002087984 */ /* 0x000f680000000c00 */
[----:B------:R-:W-:Y:S01]  /*3580*/  LDS.128 R20, [R2+0x100] ;  /* 0x0001000002147984 */ /* 0x000fe20000000c00 */
        /* <DEDUP_REMOVED lines=13> */
[----:B------:R-:W1:Y:S01]  /*3660*/  LDS.64 R28, [R0+-0x1f8] ;  /* 0xfffe0800001c7984 */ /* 0x000e620000000a00 */
[C---:B------:R-:W-:Y:S01]  /*3670*/  FFMA R31, R18.reuse, R5, R13 ;  /* 0x00000005121f7223 */ /* 0x040fe2000000000d */
[C---:B------:R-:W-:Y:S01]  /*3680*/  FFMA R43, R18.reuse, R6, R14 ;  /* 0x00000006122b7223 */ /* 0x040fe2000000000e */
[----:B------:R-:W-:Y:S01]  /*3690*/  FFMA R18, R18, R7, R15 ;  /* 0x0000000712127223 */ /* 0x000fe2000000000f */
[----:B------:R-:W2:Y:S01]  /*36a0*/  LDS.64 R12, [R0+-0xf8] ;  /* 0xffff0800000c7984 */ /* 0x000ea20000000a00 */
[C---:B-----5:R-:W-:Y:S01]  /*36b0*/  FFMA R45, R27.reuse, R8, R36 ;  /* 0x000000081b2d7223 */ /* 0x060fe20000000024 */
[C---:B------:R-:W-:Y:S01]  /*36c0*/  FFMA R42, R27.reuse, R9, R42 ;  /* 0x000000091b2a7223 */ /* 0x040fe2000000002a */
[C---:B------:R-:W-:Y:S01]  /*36d0*/  FFMA R37, R27.reuse, R10, R37 ;  /* 0x0000000a1b257223 */ /* 0x040fe20000000025 */
[----:B------:R-:W3:Y:S01]  /*36e0*/  LDS.64 R32, [R0+-0x2f8] ;  /* 0xfffd080000207984 */ /* 0x000ee20000000a00 */
[----:B------:R-:W-:Y:S01]  /*36f0*/  FFMA R26, R27, R11, R26 ;  /* 0x0000000b1b1a7223 */ /* 0x000fe2000000001a */
[C---:B------:R-:W-:Y:S01]  /*3700*/  FFMA R27, R25.reuse, R8, R38 ;  /* 0x00000008191b7223 */ /* 0x040fe20000000026 */
[C---:B------:R-:W-:Y:S01]  /*3710*/  FFMA R44, R25.reuse, R9, R44 ;  /* 0x00000009192c7223 */ /* 0x040fe2000000002c */
[----:B------:R-:W4:Y:S01]  /*3720*/  LDS.64 R14, [R0+0x8] ;  /* 0x00000800000e7984 */ /* 0x000f220000000a00 */
[C---:B------:R-:W-:Y:S01]  /*3730*/  FFMA R39, R25.reuse, R10, R39 ;  /* 0x0000000a19277223 */ /* 0x040fe20000000027 */
[----:B------:R-:W-:Y:S01]  /*3740*/  FFMA R36, R25, R11, R41 ;  /* 0x0000000b19247223 */ /* 0x000fe20000000029 */
[C---:B------:R-:W-:Y:S01]  /*3750*/  FFMA R25, R17.reuse, R8, R24 ;  /* 0x0000000811197223 */ /* 0x040fe20000000018 */
[C---:B------:R-:W-:Y:S01]  /*3760*/  FFMA R34, R17.reuse, R9, R34 ;  /* 0x0000000911227223 */ /* 0x040fe20000000022 */
[C---:B------:R-:W-:Y:S01]  /*3770*/  FFMA R35, R17.reuse, R10, R35 ;  /* 0x0000000a11237223 */ /* 0x040fe20000000023 */
[----:B------:R-:W-:Y:S01]  /*3780*/  FFMA R16, R17, R11, R16 ;  /* 0x0000000b11107223 */ /* 0x000fe20000000010 */
[C---:B------:R-:W-:Y:S01]  /*3790*/  FFMA R17, R19.reuse, R8, R30 ;  /* 0x0000000813117223 */ /* 0x040fe2000000001e */
[----:B------:R-:W5:Y:S01]  /*37a0*/  LDS.128 R4, [R2+0x200] ;  /* 0x0002000002047984 */ /* 0x000f620000000c00 */
[C---:B------:R-:W-:Y:S01]  /*37b0*/  FFMA R24, R19.reuse, R9, R31 ;  /* 0x0000000913187223 */ /* 0x040fe2000000001f */
[C---:B------:R-:W-:Y:S01]  /*37c0*/  FFMA R43, R19.reuse, R10, R43 ;  /* 0x0000000a132b7223 */ /* 0x040fe2000000002b */
[----:B------:R-:W-:-:S02]  /*37d0*/  FFMA R30, R19, R11, R18 ;  /* 0x0000000b131e7223 */ /* 0x000fc40000000012 */
[----:B------:R-:W-:Y:S04]  /*37e0*/  LDS.64 R18, [R0+-0x2f0] ;  /* 0xfffd100000127984 */ /* 0x000fe80000000a00 */
        /* <DEDUP_REMOVED lines=15> */
[----:B------:R-:W1:Y:S01]  /*38e0*/  LDS.64 R16, [R0+-0x1f0] ;  /* 0xfffe100000107984 */ /* 0x000e620000000a00 */
[C---:B------:R-:W-:Y:S01]  /*38f0*/  FFMA R43, R14.reuse, R22, R43 ;  /* 0x000000160e2b7223 */ /* 0x040fe2000000002b */
[----:B------:R-:W-:-:S02]  /*3900*/  FFMA R30, R14, R23, R30 ;  /* 0x000000170e1e7223 */ /* 0x000fc4000000001e */
[----:B------:R-:W2:Y:S01]  /*3910*/  LDS.64 R24, [R0+-0xf0] ;  /* 0xffff100000187984 */ /* 0x000ea20000000a00 */
[C---:B-----5:R-:W-:Y:S01]  /*3920*/  FFMA R38, R33.reuse, R4, R38 ;  /* 0x0000000421267223 */ /* 0x060fe20000000026 */
[C---:B------:R-:W-:Y:S02]  /*3930*/  FFMA R42, R33.reuse, R5, R42 ;  /* 0x00000005212a7223 */ /* 0x040fe4000000002a */
[----:B------:R-:W3:Y:S01]  /*3940*/  LDS.64 R26, [R0+0x10] ;  /* 0x00001000001a7984 */ /* 0x000ee20000000a00 */
        /* <DEDUP_REMOVED lines=11> */
[----:B------:R-:W4:Y:S01]  /*3a00*/  LDS.128 R20, [R2+0x400] ;  /* 0x0004000002147984 */ /* 0x000f220000000c00 */
[C---:B------:R-:W-:Y:S01]  /*3a10*/  FFMA R38, R18.reuse, R8, R38 ;  /* 0x0000000812267223 */ /* 0x040fe20000000026 */
[C---:B------:R-:W-:Y:S01]  /*3a20*/  FFMA R42, R18.reuse, R9, R42 ;  /* 0x00000009122a7223 */ /* 0x040fe2000000002a */
[C---:B------:R-:W-:Y:S01]  /*3a30*/  FFMA R37, R18.reuse, R10, R37 ;  /* 0x0000000a12257223 */ /* 0x040fe20000000025 */
[----:B------:R-:W-:Y:S01]  /*3a40*/  FFMA R32, R18, R11, R32 ;  /* 0x0000000b12207223 */ /* 0x000fe20000000020 */
[C---:B------:R-:W-:Y:S01]  /*3a50*/  FFMA R41, R15.reuse, R4, R41 ;  /* 0x000000040f297223 */ /* 0x040fe20000000029 */
[C---:B------:R-:W-:Y:S01]  /*3a60*/  FFMA R43, R15.reuse, R6, R43 ;  /* 0x000000060f2b7223 */ /* 0x040fe2000000002b */
[----:B------:R-:W-:-:S02]  /*3a70*/  FFMA R30, R15, R7, R30 ;  /* 0x000000070f1e7223 */ /* 0x000fc4000000001e */
        /* <DEDUP_REMOVED lines=10> */
[----:B------:R-:W1:Y:S01]  /*3b20*/  LDS.64 R14, [R0+-0x2e8] ;  /* 0xfffd1800000e7984 */ /* 0x000e620000000a00 */
[C---:B------:R-:W-:Y:S01]  /*3b30*/  FFMA R41, R26.reuse, R8, R41 ;  /* 0x000000081a297223 */ /* 0x040fe20000000029 */
[C---:B------:R-:W-:Y:S01]  /*3b40*/  FFMA R43, R26.reuse, R10, R43 ;  /* 0x0000000a1a2b7223 */ /* 0x040fe2000000002b */
[----:B------:R-:W-:Y:S01]  /*3b50*/  FFMA R26, R26, R11, R30 ;  /* 0x0000000b1a1a7223 */ /* 0x000fe2000000001e */
[----:B------:R-:W2:Y:S04]  /*3b60*/  LDS.64 R12, [R0+-0x1e8] ;  /* 0xfffe1800000c7984 */ /* 0x000ea80000000a00 */
[----:B------:R-:W3:Y:S01]  /*3b70*/  LDS.64 R28, [R0+-0xe8] ;  /* 0xffff1800001c7984 */ /* 0x000ee20000000a00 */
[----:B----4-:R-:W-:-:S03]  /*3b80*/  FFMA R45, R19, R20, R38 ;  /* 0x00000014132d7223 */ /* 0x010fc60000000026 */
[----:B------:R-:W4:Y:S01]  /*3b90*/  LDS.64 R30, [R0+0x18] ;  /* 0x00001800001e7984 */ /* 0x000f220000000a00 */
[C---:B------:R-:W-:Y:S01]  /*3ba0*/  FFMA R42, R19.reuse, R21, R42 ;  /* 0x00000015132a7223 */ /* 0x040fe2000000002a */
[C---:B------:R-:W-:Y:S01]  /*3bb0*/  FFMA R37, R19.reuse, R22, R37 ;  /* 0x0000001613257223 */ /* 0x040fe20000000025 */
[----:B------:R-:W-:Y:S01]  /*3bc0*/  FFMA R32, R19, R23, R32 ;  /* 0x0000001713207223 */ /* 0x000fe20000000020 */
[----:B------:R-:W5:Y:S01]  /*3bd0*/  LDS.128 R8, [R2+0x600] ;  /* 0x0006000002087984 */ /* 0x000f620000000c00 */
[C---:B------:R-:W-:Y:S01]  /*3be0*/  FFMA R19, R17.reuse, R20, R18 ;  /* 0x0000001411137223 */ /* 0x040fe20000000012 */
[C---:B------:R-:W-:Y:S01]  /*3bf0*/  FFMA R44, R17.reuse, R21, R44 ;  /* 0x00000015112c7223 */ /* 0x040fe2000000002c */
[C---:B------:R-:W-:Y:S01]  /*3c00*/  FFMA R39, R17.reuse, R22, R39 ;  /* 0x0000001611277223 */ /* 0x040fe20000000027 */
        /* <DEDUP_REMOVED lines=19> */
[CC--:B------:R-:W-:Y:S01]  /*3d40*/  FFMA R25, R28.reuse, R6.reuse, R35 ;  /* 0x000000061c197223 */ /* 0x0c0fe20000000023 */
[----:B------:R-:W-:Y:S01]  /*3d50*/  LDS.128 R16, [R2+0x700] ;  /* 0x0007000002107984 */ /* 0x000fe20000000c00 */
[-C--:B------:R-:W-:Y:S01]  /*3d60*/  FFMA R24, R28, R7.reuse, R24 ;  /* 0x000000071c187223 */ /* 0x080fe20000000018 */
[C---:B----4-:R-:W-:Y:S01]  /*3d70*/  FFMA R43, R30.reuse, R6, R43 ;  /* 0x000000061e2b7223 */ /* 0x050fe2000000002b */
[C---:B------:R-:W-:Y:S01]  /*3d80*/  FFMA R26, R30.reuse, R7, R26 ;  /* 0x000000071e1a7223 */ /* 0x040fe2000000001a */
[----:B------:R-:W1:Y:S01]  /*3d90*/  LDS.64 R34, [R0+-0x1e0] ;  /* 0xfffe200000227984 */ /* 0x000e620000000a00 */
[C---:B-----5:R-:W-:Y:S01]  /*3da0*/  FFMA R27, R15.reuse, R8, R22 ;  /* 0x000000080f1b7223 */ /* 0x060fe20000000016 */
[C---:B------:R-:W-:Y:S01]  /*3db0*/  FFMA R28, R30.reuse, R4, R41 ;  /* 0x000000041e1c7223 */ /* 0x040fe20000000029 */
[----:B------:R-:W-:Y:S01]  /*3dc0*/  FFMA R20, R30, R5, R20 ;  /* 0x000000051e147223 */ /* 0x000fe20000000014 */
[----:B------:R-:W2:Y:S01]  /*3dd0*/  LDS.64 R38, [R0+-0x2e0] ;  /* 0xfffd200000267984 */ /* 0x000ea20000000a00 */
[C---:B------:R-:W-:Y:S01]  /*3de0*/  FFMA R22, R15.reuse, R11, R21 ;  /* 0x0000000b0f167223 */ /* 0x040fe20000000015 */
[CC--:B------:R-:W-:Y:S01]  /*3df0*/  FFMA R42, R15.reuse, R9.reuse, R42 ;  /* 0x000000090f2a7223 */ /* 0x0c0fe2000000002a */
[----:B------:R-:W-:Y:S01]  /*3e00*/  FFMA R37, R15, R10, R37 ;  /* 0x0000000a0f257223 */ /* 0x000fe20000000025 */
[----:B------:R-:W3:Y:S01]  /*3e10*/  LDS.64 R6, [R0+-0xe0] ;  /* 0xffff200000067984 */ /* 0x000ee20000000a00 */
[C---:B------:R-:W-:Y:S01]  /*3e20*/  FFMA R21, R13.reuse, R8, R14 ;  /* 0x000000080d157223 */ /* 0x040fe2000000000e */
[C---:B------:R-:W-:Y:S01]  /*3e30*/  FFMA R44, R13.reuse, R9, R44 ;  /* 0x000000090d2c7223 */ /* 0x040fe2000000002c */
[C---:B------:R-:W-:Y:S01]  /*3e40*/  FFMA R23, R13.reuse, R10, R23 ;  /* 0x0000000a0d177223 */ /* 0x040fe20000000017 */
[----:B------:R4:W5:Y:S01]  /*3e50*/  LDS.64 R4, [R0+0x20] ;  /* 0x0000200000047984 */ /* 0x0009620000000a00 */
[----:B------:R-:W-:Y:S01]  /*3e60*/  FFMA R30, R13, R11, R12 ;  /* 0x0000000b0d1e7223 */ /* 0x000fe2000000000c */
[C---:B------:R-:W-:Y:S01]  /*3e70*/  FFMA R33, R29.reuse, R8, R32 ;  /* 0x000000081d217223 */ /* 0x040fe20000000020 */
[C---:B------:R-:W-:Y:S01]  /*3e80*/  FFMA R36, R29.reuse, R9, R36 ;  /* 0x000000091d247223 */ /* 0x040fe20000000024 */
[----:B------:R4:W5:Y:S01]  /*3e90*/  LDS.128 R12, [R2+0x800] ;  /* 0x00080000020c7984 */ /* 0x0009620000000c00 */
[C---:B------:R-:W-:Y:S01]  /*3ea0*/  FFMA R25, R29.reuse, R10, R25 ;  /* 0x0000000a1d197223 */ /* 0x040fe20000000019 */
[----:B------:R-:W-:Y:S01]  /*3eb0*/  FFMA R24, R29, R11, R24 ;  /* 0x0000000b1d187223 */ /* 0x000fe20000000018 */
[C---:B------:R-:W-:Y:S01]  /*3ec0*/  FFMA R29, R31.reuse, R8, R28 ;  /* 0x000000081f1d7223 */ /* 0x040fe2000000001c */
[C---:B------:R-:W-:Y:S01]  /*3ed0*/  FFMA R20, R31.reuse, R9, R20 ;  /* 0x000000091f147223 */ /* 0x040fe20000000014 */
[C---:B------:R-:W-:Y:S01]  /*3ee0*/  FFMA R43, R31.reuse, R10, R43 ;  /* 0x0000000a1f2b7223 */ /* 0x040fe2000000002b */
[----:B------:R-:W-:Y:S01]  /*3ef0*/  FFMA R26, R31, R11, R26 ;  /* 0x0000000b1f1a7223 */ /* 0x000fe2000000001a */
[----:B----4-:R-:W-:-:S02]  /*3f00*/  IADD3 R0, PT, PT, R0, 0x28, RZ ;  /* 0x0000002800007810 */ /* 0x010fc40007ffe0ff */
[----:B------:R-:W-:Y:S01]  /*3f10*/  IADD3 R2, PT, PT, R2, 0xa00, RZ ;  /* 0x00000a0002027810 */ /* 0x000fe20007ffe0ff */
        /* <DEDUP_REMOVED lines=32> */
[----:B------:R-:W-:Y:S06]  /*4120*/  BRA.U UP0, `(.L_x_51) ;  /* 0xfffffff100f47547 */ /* 0x000fec000b83ffff */
.L_x_50:
[----:B------:R-:W-:Y:S05]  /*4130*/  BSYNC.RECONVERGENT B0 ;  /* 0x0000000000007941 */ /* 0x000fea0003800200 */
.L_x_49:
[----:B------:R-:W1:Y:S01]  /*4140*/  S2R R7, SR_TID.X ;  /* 0x0000000000077919 */ /* 0x000e620000002100 */
[----:B------:R-:W2:Y:S01]  /*4150*/  LDC.64 R4, c[0x0][0x380] ;  /* 0x0000e000ff047b82 */ /* 0x000ea20000000a00 */
[----:B------:R-:W3:Y:S07]  /*4160*/  S2R R6, SR_TID.Y ;  /* 0x0000000000067919 */ /* 0x000eee0000002200 */
[----:B------:R-:W4:Y:S01]  /*4170*/  LDC.64 R8, c[0x0][0x3a0] ;  /* 0x0000e800ff087b82 */ /* 0x000f220000000a00 */
[----:B-1----:R-:W-:-:S04]  /*4180*/  LEA R40, R7, R40, 0x2 ;  /* 0x0000002807287211 */ /* 0x002fc800078e10ff */
[----:B------:R-:W-:Y:S02]  /*4190*/  IADD3 R0, PT, PT, R40, 0x3, RZ ;  /* 0x0000000328007810 */ /* 0x000fe40007ffe0ff */
[----:B---3--:R-:W-:Y:S02]  /*41a0*/  LEA R6, R6, UR4, 0x2 ;  /* 0x0000000406067c11 */ /* 0x008fe4000f8e10ff */
[----:B--2---:R-:W-:Y:S01]  /*41b0*/  ISETP.GE.AND P0, PT, R0, R5, PT ;  /* 0x000000050000720c */ /* 0x004fe20003f06270 */
[----:B------:R-:W-:Y:S01]  /*41c0*/  IMAD R0, R3, R4, RZ ;  /* 0x0000000403007224 */ /* 0x000fe200078e02ff */
[----:B------:R-:W-:-:S03]  /*41d0*/  IADD3 R7, PT, PT, R6, 0x3, RZ ;  /* 0x0000000306077810 */ /* 0x000fc60007ffe0ff */
[----:B------:R-:W-:Y:S01]  /*41e0*/  IMAD R3, R0, R5, RZ ;  /* 0x0000000500037224 */ /* 0x000fe200078e02ff */
[----:B------:R-:W-:-:S03]  /*41f0*/  ISETP.GE.OR P1, PT, R7, R4, P0 ;  /* 0x000000040700720c */ /* 0x000fc60000726670 */
[----:B----4-:R-:W-:-:S10]  /*4200*/  IMAD.WIDE.U32 R2, R3, 0x4, R8 ;  /* 0x0000000403027825 */ /* 0x010fd400078e0008 */
[----:B------:R-:W-:Y:S05]  /*4210*/  @P1 BRA `(.L_x_52) ;  /* 0x0000000000281947 */ /* 0x000fea0003800000 */
[----:B------:R-:W-:-:S04]  /*4220*/  IMAD R7, R6, R5, R40 ;  /* 0x0000000506077224 */ /* 0x000fc800078e0228 */
[----:B------:R-:W-:-:S05]  /*4230*/  IMAD.WIDE R2, R7, 0x4, R2 ;  /* 0x0000000407027825 */ /* 0x000fca00078e0202 */
[----:B------:R-:W-:Y:S01]  /*4240*/  STG.E.128 desc[UR8][R2.64], R36 ;  /* 0x0000002402007986 */ /* 0x000fe2000c101d08 */
[----:B------:R-:W-:-:S05]  /*4250*/  IMAD.WIDE R6, R5, 0x4, R2 ;  /* 0x0000000405067825 */ /* 0x000fca00078e0202 */
[----:B------:R-:W-:Y:S01]  /*4260*/  STG.E.128 desc[UR8][R6.64], R32 ;  /* 0x0000002006007986 */ /* 0x000fe2000c101d08 */
[----:B------:R-:W-:-:S05]  /*4270*/  IMAD.WIDE R8, R5, 0x4, R6 ;  /* 0x0000000405087825 */ /* 0x000fca00078e0206 */
[----:B------:R-:W-:Y:S01]  /*4280*/  STG.E.128 desc[UR8][R8.64], R28 ;  /* 0x0000001c08007986 */ /* 0x000fe2000c101d08 */
[----:B------:R-:W-:-:S05]  /*4290*/  IMAD.WIDE R4, R5, 0x4, R8 ;  /* 0x0000000405047825 */ /* 0x000fca00078e0208 */
[----:B------:R-:W-:Y:S01]  /*42a0*/  STG.E.128 desc[UR8][R4.64], R12 ;  /* 0x0000000c04007986 */ /* 0x000fe2000c101d08 */
[----:B------:R-:W-:Y:S05]  /*42b0*/  EXIT ;  /* 0x000000000000794d */ /* 0x000fea0003800000 */
.L_x_52:
[CC--:B------:R-:W-:Y:S01]  /*42c0*/  ISETP.GE.AND P4, PT, R6.reuse, R4.reuse, PT ;  /* 0x000000040600720c */ /* 0x0c0fe20003f86270 */
[----:B------:R-:W-:Y:S01]  /*42d0*/  BSSY.RECONVERGENT B0, `(.L_x_53) ;  /* 0x0000018000007945 */ /* 0x000fe20003800200 */
[C---:B------:R-:W-:Y:S02]  /*42e0*/  IADD3 R16, PT, PT, R6.reuse, 0x1, RZ ;  /* 0x0000000106107810 */ /* 0x040fe40007ffe0ff */
[----:B------:R-:W-:Y:S02]  /*42f0*/  IADD3 R0, PT, PT, R6, 0x2, RZ ;  /* 0x0000000206007810 */ /* 0x000fe40007ffe0ff */
[-C--:B------:R-:W-:Y:S02]  /*4300*/  ISETP.GE.AND P1, PT, R7, R4.reuse, PT ;  /* 0x000000040700720c */ /* 0x080fe40003f26270 */
[-C--:B------:R-:W-:Y:S02]  /*4310*/  ISETP.GE.AND P3, PT, R16, R4.reuse, PT ;  /* 0x000000041000720c */ /* 0x080fe40003f66270 */
[----:B------:R-:W-:-:S03]  /*4320*/  ISETP.GE.AND P2, PT, R0, R4, PT ;  /* 0x000000040000720c */ /* 0x000fc60003f46270 */
[----:B------:R-:W-:Y:S10]  /*4330*/  @P4 BRA `(.L_x_54) ;  /* 0x0000000000444947 */ /* 0x000ff40003800000 */
[-C--:B------:R-:W-:Y:S01]  /*4340*/  ISETP.GE.AND P6, PT, R40, R5.reuse, PT ;  /* 0x000000052800720c */ /* 0x080fe20003fc6270 */
[----:B------:R-:W-:Y:S01]  /*4350*/  IMAD R11, R6, R5, RZ ;  /* 0x00000005060b7224 */ /* 0x000fe200078e02ff */
[C---:B------:R-:W-:Y:S02]  /*4360*/  IADD3 R4, PT, PT, R40.reuse, 0x1, RZ ;  /* 0x0000000128047810 */ /* 0x040fe40007ffe0ff */
[C---:B------:R-:W-:Y:S02]  /*4370*/  IADD3 R6, PT, PT, R40.reuse, 0x2, RZ ;  /* 0x0000000228067810 */ /* 0x040fe40007ffe0ff */
[----:B------:R-:W-:Y:S02]  /*4380*/  SHF.R.S32.HI R10, RZ, 0x1f, R40 ;  /* 0x0000001fff0a7819 */ /* 0x000fe40000011428 */
[----:B------:R-:W-:Y:S02]  /*4390*/  IADD3 R17, P4, PT, R40, R11, RZ ;  /* 0x0000000b28117210 */ /* 0x000fe40007f9e0ff */
[----:B------:R-:W-:-:S03]  /*43a0*/  ISETP.GE.AND P5, PT, R4, R5, PT ;  /* 0x000000050400720c */ /* 0x000fc60003fa6270 */
[----:B------:R-:W-:Y:S02]  /*43b0*/  @!P6 IADD3 R9, PT, PT, R40, R11, RZ ;  /* 0x0000000b2809e210 */ /* 0x000fe40007ffe0ff */
[----:B------:R-:W-:Y:S02]  /*43c0*/  LEA.HI.X.SX32 R11, R11, R10, 0x1, P4 ;  /* 0x0000000a0b0b7211 */ /* 0x000fe400020f0eff */
[----:B------:R-:W-:Y:S01]  /*43d0*/  LEA R10, P4, R17, R2, 0x2 ;  /* 0x00000002110a7211 */ /* 0x000fe200078810ff */
[----:B------:R-:W-:-:S03]  /*43e0*/  @!P6 IMAD.WIDE R8, R9, 0x4, R2 ;  /* 0x000000040908e825 */ /* 0x000fc600078e0202 */
[----:B------:R-:W-:Y:S02]  /*43f0*/  LEA.HI.X R11, R17, R3, R11, 0x2, P4 ;  /* 0x00000003110b7211 */ /* 0x000fe400020f140b */
[----:B------:R1:W-:Y:S01]  /*4400*/  @!P6 STG.E desc[UR8][R8.64], R36 ;  /* 0x000000240800e986 */ /* 0x0003e2000c101908 */
[----:B------:R-:W-:-:S03]  /*4410*/  ISETP.GE.AND P6, PT, R6, R5, PT ;  /* 0x000000050600720c */ /* 0x000fc60003fc6270 */
[----:B------:R1:W-:Y:S04]  /*4420*/  @!P5 STG.E desc[UR8][R10.64+0x4], R37 ;  /* 0x000004250a00d986 */ /* 0x0003e8000c101908 */
[----:B------:R1:W-:Y:S06]  /*4430*/  @!P0 STG.E desc[UR8][R10.64+0xc], R39 ;  /* 0x00000c270a008986 */ /* 0x0003ec000c101908 */
[----:B------:R1:W-:Y:S02]  /*4440*/  @!P6 STG.E desc[UR8][R10.64+0x8], R38 ;  /* 0x000008260a00e986 */ /* 0x0003e4000c101908 */
.L_x_54:
[----:B------:R-:W-:Y:S05]  /*4450*/  BSYNC.RECONVERGENT B0 ;  /* 0x0000000000007941 */ /* 0x000fea0003800200 */
.L_x_53:
[----:B------:R-:W-:Y:S04]  /*4460*/  BSSY.RECONVERGENT B0, `(.L_x_55) ;  /* 0x0000013000007945 */ /* 0x000fe80003800200 */
[----:B------:R-:W-:Y:S05]  /*4470*/  @P3 BRA `(.L_x_56) ;  /* 0x0000000000443947 */ /* 0x000fea0003800000 */
[-C--:B------:R-:W-:Y:S01]  /*4480*/  ISETP.GE.AND P5, PT, R40, R5.reuse, PT ;  /* 0x000000052800720c */ /* 0x080fe20003fa6270 */
[----:B-1----:R-:W-:Y:S01]  /*4490*/  IMAD R9, R16, R5, RZ ;  /* 0x0000000510097224 */ /* 0x002fe200078e02ff */
[C---:B------:R-:W-:Y:S02]  /*44a0*/  IADD3 R4, PT, PT, R40.reuse, 0x1, RZ ;  /* 0x0000000128047810 */ /* 0x040fe40007ffe0ff */
[C---:B------:R-:W-:Y:S02]  /*44b0*/  IADD3 R6, PT, PT, R40.reuse, 0x2, RZ ;  /* 0x0000000228067810 */ /* 0x040fe40007ffe0ff */
[----:B------:R-:W-:Y:S02]  /*44c0*/  SHF.R.S32.HI R11, RZ, 0x1f, R9 ;  /* 0x0000001fff0b7819 */ /* 0x000fe40000011409 */
[----:B------:R-:W-:Y:S02]  /*44d0*/  IADD3 R17, P6, PT, R40, R9, RZ ;  /* 0x0000000928117210 */ /* 0x000fe40007fde0ff */
[----:B------:R-:W-:-:S02]  /*44e0*/  ISETP.GE.AND P4, PT, R4, R5, PT ;  /* 0x000000050400720c */ /* 0x000fc40003f86270 */
[----:B------:R-:W-:Y:S02]  /*44f0*/  ISETP.GE.AND P3, PT, R6, R5, PT ;  /* 0x000000050600720c */ /* 0x000fe40003f66270 */
[C---:B------:R-:W-:Y:S02]  /*4500*/  @!P5 IADD3 R9, PT, PT, R40.reuse, R9, RZ ;  /* 0x000000092809d210 */ /* 0x040fe40007ffe0ff */
[----:B------:R-:W-:Y:S02]  /*4510*/  LEA.HI.X.SX32 R11, R40, R11, 0x1, P6 ;  /* 0x0000000b280b7211 */ /* 0x000fe400030f0eff */
[----:B------:R-:W-:Y:S01]  /*4520*/  LEA R10, P6, R17, R2, 0x2 ;  /* 0x00000002110a7211 */ /* 0x000fe200078c10ff */
[----:B------:R-:W-:-:S03]  /*4530*/  @!P5 IMAD.WIDE R8, R9, 0x4, R2 ;  /* 0x000000040908d825 */ /* 0x000fc600078e0202 */
[----:B------:R-:W-:Y:S02]  /*4540*/  LEA.HI.X R11, R17, R3, R11, 0x2, P6 ;  /* 0x00000003110b7211 */ /* 0x000fe400030f140b */
[----:B------:R2:W-:Y:S04]  /*4550*/  @!P5 STG.E desc[UR8][R8.64], R32 ;  /* 0x000000200800d986 */ /* 0x0005e8000c101908 */
[----:B------:R2:W-:Y:S04]  /*4560*/  @!P4 STG.E desc[UR8][R10.64+0x4], R33 ;  /* 0x000004210a00c986 */ /* 0x0005e8000c101908 */
[----:B------:R2:W-:Y:S04]  /*4570*/  @!P3 STG.E desc[UR8][R10.64+0x8], R34 ;  /* 0x000008220a00b986 */ /* 0x0005e8000c101908 */
[----:B------:R2:W-:Y:S02]  /*4580*/  @!P0 STG.E desc[UR8][R10.64+0xc], R35 ;  /* 0x00000c230a008986 */ /* 0x0005e4000c101908 */
.L_x_56:
[----:B------:R-:W-:Y:S05]  /*4590*/  BSYNC.RECONVERGENT B0 ;  /* 0x0000000000007941 */ /* 0x000fea0003800200 */
.L_x_55:
[----:B------:R-:W-:Y:S04]  /*45a0*/  BSSY.RECONVERGENT B0, `(.L_x_57) ;  /* 0x0000013000007945 */ /* 0x000fe80003800200 */
[----:B------:R-:W-:Y:S05]  /*45b0*/  @P2 BRA `(.L_x_58) ;  /* 0x0000000000442947 */ /* 0x000fea0003800000 */
[-C--:B------:R-:W-:Y:S01]  /*45c0*/  ISETP.GE.AND P3, PT, R40, R5.reuse, PT ;  /* 0x000000052800720c */ /* 0x080fe20003f66270 */
[----:B-12---:R-:W-:Y:S01]  /*45d0*/  IMAD R9, R0, R5, RZ ;  /* 0x0000000500097224 */ /* 0x006fe200078e02ff */
        /* <DEDUP_REMOVED lines=15> */
.L_x_58:
[----:B------:R-:W-:Y:S05]  /*46d0*/  BSYNC.RECONVERGENT B0 ;  /* 0x0000000000007941 */ /* 0x000fea0003800200 */
.L_x_57:
[----:B------:R-:W-:Y:S05]  /*46e0*/  @P1 EXIT ;  /* 0x000000000000194d */ /* 0x000fea0003800000 */
[CC--:B------:R-:W-:Y:S01]  /*46f0*/  ISETP.GE.AND P2, PT, R40.reuse, R5.reuse, PT ;  /* 0x000000052800720c */ /* 0x0c0fe20003f46270 */
[----:B------:R-:W-:Y:S01]  /*4700*/  IMAD R7, R7, R5, RZ ;  /* 0x0000000507077224 */ /* 0x000fe200078e02ff */
[C---:B------:R-:W-:Y:S02]  /*4710*/  IADD3 R0, PT, PT, R40.reuse, 0x1, RZ ;  /* 0x0000000128007810 */ /* 0x040fe40007ffe0ff */
[C---:B------:R-:W-:Y:S02]  /*4720*/  IADD3 R4, PT, PT, R40.reuse, 0x2, RZ ;  /* 0x0000000228047810 */ /* 0x040fe40007ffe0ff */
[----:B-123--:R-:W-:Y:S02]  /*4730*/  SHF.R.S32.HI R9, RZ, 0x1f, R7 ;  /* 0x0000001fff097819 */ /* 0x00efe40000011407 */
        /* <DEDUP_REMOVED lines=10> */
[----:B------:R1:W-:Y:S01]  /*47e0*/  @!P4 STG.E desc[UR8][R6.64+0x8], R14 ;  /* 0x0000080e0600c986 */ /* 0x0003e2000c101908 */
[----:B------:R-:W-:Y:S05]  /*47f0*/  @P0 EXIT ;  /* 0x000000000000094d */ /* 0x000fea0003800000 */
[----:B------:R-:W-:Y:S01]  /*4800*/  STG.E desc[UR8][R6.64+0xc], R15 ;  /* 0x00000c0f06007986 */ /* 0x000fe2000c101908 */
[----:B------:R-:W-:Y:S05]  /*4810*/  EXIT ;  /* 0x000000000000794d */ /* 0x000fea0003800000 */
.L_x_59:
        /* <DEDUP_REMOVED lines=14> */
.L_x_69:


//--------------------- .text._ZN22matmul_improved_reduce12reduce_basicEiiiPKfPf --------------------------
	.section	.text._ZN22matmul_improved_reduce12reduce_basicEiiiPKfPf,"ax",@progbits
	.align	128
        .global         _ZN22matmul_improved_reduce12reduce_basicEiiiPKfPf
        .type           _ZN22matmul_improved_reduce12reduce_basicEiiiPKfPf,@function
        .size           _ZN22matmul_improved_reduce12reduce_basicEiiiPKfPf,(.L_x_70 - _ZN22matmul_improved_reduce12reduce_basicEiiiPKfPf)
        .other          _ZN22matmul_improved_reduce12reduce_basicEiiiPKfPf,@"STO_CUDA_ENTRY STV_DEFAULT"
_ZN22matmul_improved_reduce12reduce_basicEiiiPKfPf:
.text._ZN22matmul_improved_reduce12reduce_basicEiiiPKfPf:
        /* <DEDUP_REMOVED lines=40> */
.L_x_62:
        /* <DEDUP_REMOVED lines=116> */
.L_x_61:
        /* <DEDUP_REMOVED lines=64> */
.L_x_63:
        /* <DEDUP_REMOVED lines=35> */
.L_x_64:
[----:B------:R-:W-:Y:S05]  /*0ff0*/  BRA.U !UP1, `(.L_x_60) ;  /* 0x00000001093c7547 */ /* 0x000fea000b800000 */
[----:B------:R-:W0:Y:S01]  /*1000*/  LDCU UR10, c[0x0][0x380] ;  /* 0x00007000ff0a77ac */ /* 0x000e220008000800 */
[----:B------:R-:W-:Y:S01]  /*1010*/  IMAD R3, R3, UR4, RZ ;  /* 0x0000000403037c24 */ /* 0x000fe2000f8e02ff */
[----:B------:R-:W1:Y:S01]  /*1020*/  LDCU.64 UR6, c[0x0][0x390] ;  /* 0x00007200ff0677ac */ /* 0x000e620008000a00 */
[----:B------:R-:W-:Y:S02]  /*1030*/  UIADD3 UR5, UPT, UPT, -UR5, URZ, URZ ;  /* 0x000000ff05057290 */ /* 0x000fe4000fffe1ff */
[----:B0-----:R-:W-:-:S10]  /*1040*/  IMAD R3, R3, UR10, RZ ;  /* 0x0000000a03037c24 */ /* 0x001fd4000f8e02ff */
.L_x_65:
        /* <DEDUP_REMOVED lines=10> */
.L_x_60:
[----:B------:R-:W0:Y:S01]  /*10f0*/  LDCU.64 UR4, c[0x0][0x398] ;  /* 0x00007300ff0477ac */ /* 0x000e220008000a00 */
[----:B------:R-:W-:Y:S02]  /*1100*/  SHF.R.S32.HI R3, RZ, 0x1f, R0 ;  /* 0x0000001fff037819 */ /* 0x000fe40000011400 */
[----:B0-----:R-:W-:-:S04]  /*1110*/  LEA R2, P0, R0, UR4, 0x2 ;  /* 0x0000000400027c11 */ /* 0x001fc8000f8010ff */
[----:B------:R-:W-:-:S05]  /*1120*/  LEA.HI.X R3, R0, UR5, R3, 0x2, P0 ;  /* 0x0000000500037c11 */ /* 0x000fca00080f1403 */
[----:B------:R-:W-:Y:S01]  /*1130*/  STG.E desc[UR8][R2.64], R26 ;  /* 0x0000001a02007986 */ /* 0x000fe2000c101908 */
[----:B------:R-:W-:Y:S05]  /*1140*/  EXIT ;  /* 0x000000000000794d */ /* 0x000fea0003800000 */
.L_x_66:
        /* <DEDUP_REMOVED lines=11> */
.L_x_70:


//--------------------- .nv.shared._ZN13matmul_tensor22matmul_improved_reduceEiiiiPKfS1_PfS2_ --------------------------
	.section	.nv.shared._ZN13matmul_tensor22matmul_improved_reduceEiiiiPKfS1_PfS2_,"aw",@nobits
	.sectionflags	@""
	.align	16
	.zero		1024


//--------------------- .nv.shared.reserved.0     --------------------------
	.section	.nv.shared.reserved.0,"aw",@nobits
	.weak		__nv_reservedSMEM_offset_0_alias
	.size		__nv_reservedSMEM_offset_0_alias, 0, 64
	.other		__nv_reservedSMEM_offset_0_alias,@"STO_CUDA_RESERVED_SHARED STV_DEFAULT"
__nv_reservedSMEM_offset_0_alias:
	.zero		0
	.zero		64


//--------------------- .nv.shared._ZN13matmul_tensor12reduce_basicEiiiPKfPf --------------------------
	.section	.nv.shared._ZN13matmul_tensor12reduce_basicEiiiPKfPf,"aw",@nobits
	.sectionflags	@""
	.align	16
	.zero		1024


//--------------------- .nv.shared._ZN22matmul_improved_reduce22matmul_improved_reduceEiiiiPKfS1_Pf --------------------------
	.section	.nv.shared._ZN22matmul_improved_reduce22matmul_improved_reduceEiiiiPKfS1_Pf,"aw",@nobits
	.sectionflags	@""
	.align	16
	.zero		1024


//--------------------- .nv.shared._ZN22matmul_improved_reduce12reduce_basicEiiiPKfPf --------------------------
	.section	.nv.shared._ZN22matmul_improved_reduce12reduce_basicEiiiPKfPf,"aw",@nobits
	.sectionflags	@""
	.align	16
	.zero		1024


//--------------------- .nv.constant0._ZN13matmul_tensor22matmul_improved_reduceEiiiiPKfS1_PfS2_ --------------------------
	.section	.nv.constant0._ZN13matmul_tensor22matmul_improved_reduceEiiiiPKfS1_PfS2_,"a",@progbits
	.sectionflags	@""
	.align	4
.nv.constant0._ZN13matmul_tensor22matmul_improved_reduceEiiiiPKfS1_PfS2_:
	.zero		944


//--------------------- .nv.constant0._ZN13matmul_tensor12reduce_basicEiiiPKfPf --------------------------
	.section	.nv.constant0._ZN13matmul_tensor12reduce_basicEiiiPKfPf,"a",@progbits
	.sectionflags	@""
	.align	4
.nv.constant0._ZN13matmul_tensor12reduce_basicEiiiPKfPf:
	.zero		928


//--------------------- .nv.constant0._ZN22matmul_improved_reduce22matmul_improved_reduceEiiiiPKfS1_Pf --------------------------
	.section	.nv.constant0._ZN22matmul_improved_reduce22matmul_improved_reduceEiiiiPKfS1_Pf,"a",@progbits
	.sectionflags	@""
	.align	4
.nv.constant0._ZN22matmul_improved_reduce22matmul_improved_reduceEiiiiPKfS1_Pf:
	.zero		936


//--------------------- .nv.constant0._ZN22matmul_improved_reduce12reduce_basicEiiiPKfPf --------------------------
	.section	.nv.constant0._ZN22matmul_improved_reduce12reduce_basicEiiiPKfPf,"a",@progbits
	.sectionflags	@""
	.align	4
.nv.constant0._ZN22matmul_improved_reduce12reduce_basicEiiiPKfPf:
	.zero		928


//--------------------- SYMBOLS --------------------------

	.type		.nv.reservedSmem.offset0,@object
	.size		.nv.reservedSmem.offset0,0x4
	.type		.nv.reservedSmem.cap,@object
	.size		.nv.reservedSmem.cap,0x4
